	.target	sm_80

	.elftype	@"ET_EXEC"


//--------------------- .note.nv.tkinfo           --------------------------
	.section	.note.nv.tkinfo,"",@"SHT_NOTE"
	.sectionflags	@"SHF_NOTE_NV_TKINFO"
	.tkinfo
        /*0018*/ 	.word	0x00000002
        /*0030*/ 	.string	""
        /*0030*/ 	.string	"ptxas"
        /*0030*/ 	.string	"Cuda compilation tools, release 13.0, V13.0.88"
        /*0030*/ 	.string	"Build cuda_13.0.r13.0/compiler.36424714_0"
        /*0030*/ 	.string	"-v  -suppress-debug-info  -lineinfo  -arch sm_80 "



//--------------------- .note.nv.cuinfo           --------------------------
	.section	.note.nv.cuinfo,"",@"SHT_NOTE"
	.sectionflags	@"SHF_NOTE_NV_CUINFO"
        /*0018*/ 	.short	0x0002
        /*001a*/ 	.short	0x0050
        /*001c*/ 	.short	0x0082
	.zero		2


//--------------------- .nv.info                  --------------------------
	.section	.nv.info,"",@"SHT_CUDA_INFO"
	.align	4


	//----- nvinfo : EIATTR_REGCOUNT
	.align		4
        /*0000*/ 	.byte	0x04, 0x2f
        /*0002*/ 	.short	(.L_1 - .L_0)
	.align		4
.L_0:
        /*0004*/ 	.word	index@(matmul_kernel)
        /*0008*/ 	.word	0x000000ff


	//----- nvinfo : EIATTR_FRAME_SIZE
	.align		4
.L_1:
        /*000c*/ 	.byte	0x04, 0x11
        /*000e*/ 	.short	(.L_3 - .L_2)
	.align		4
.L_2:
        /*0010*/ 	.word	index@(matmul_kernel)
        /*0014*/ 	.word	0x00000000


	//----- nvinfo : EIATTR_MIN_STACK_SIZE
	.align		4
.L_3:
        /*0018*/ 	.byte	0x04, 0x12
        /*001a*/ 	.short	(.L_5 - .L_4)
	.align		4
.L_4:
        /*001c*/ 	.word	index@(matmul_kernel)
        /*0020*/ 	.word	0x00000000
.L_5:


//--------------------- .nv.info.matmul_kernel    --------------------------
	.section	.nv.info.matmul_kernel,"",@"SHT_CUDA_INFO"
	.sectionflags	@""
	.align	4


	//----- nvinfo : EIATTR_CUDA_API_VERSION
	.align		4
        /*0000*/ 	.byte	0x04, 0x37
        /*0002*/ 	.short	(.L_7 - .L_6)
.L_6:
        /*0004*/ 	.word	0x00000082


	//----- nvinfo : EIATTR_SW2861232_WAR
	.align		4
.L_7:
        /*0008*/ 	.byte	0x01, 0x35
	.zero		2


	//----- nvinfo : EIATTR_PARAM_CBANK
	.align		4
        /*000c*/ 	.byte	0x04, 0x0a
        /*000e*/ 	.short	(.L_9 - .L_8)
	.align		4
.L_8:
        /*0010*/ 	.word	index@(.nv.constant0.matmul_kernel)
        /*0014*/ 	.short	0x0160
        /*0016*/ 	.short	0x0050


	//----- nvinfo : EIATTR_CBANK_PARAM_SIZE
	.align		4
.L_9:
        /*0018*/ 	.byte	0x03, 0x19
        /*001a*/ 	.short	0x0050


	//----- nvinfo : EIATTR_KPARAM_INFO
	.align		4
        /*001c*/ 	.byte	0x04, 0x17
        /*001e*/ 	.short	(.L_11 - .L_10)
.L_10:
        /*0020*/ 	.word	0x00000000
        /*0024*/ 	.short	0x000d
        /*0026*/ 	.short	0x0048
        /*0028*/ 	.byte	0x00, 0xf4, 0x21, 0x00


	//----- nvinfo : EIATTR_KPARAM_INFO
	.align		4
.L_11:
        /*002c*/ 	.byte	0x04, 0x17
        /*002e*/ 	.short	(.L_13 - .L_12)
.L_12:
        /*0030*/ 	.word	0x00000000
        /*0034*/ 	.short	0x000c
        /*0036*/ 	.short	0x0040
        /*0038*/ 	.byte	0x00, 0xf4, 0x21, 0x00


	//----- nvinfo : EIATTR_KPARAM_INFO
	.align		4
.L_13:
        /*003c*/ 	.byte	0x04, 0x17
        /*003e*/ 	.short	(.L_15 - .L_14)
.L_14:
        /*0040*/ 	.word	0x00000000
        /*0044*/ 	.short	0x000b
        /*0046*/ 	.short	0x0038
        /*0048*/ 	.byte	0x00, 0xf0, 0x11, 0x00


	//----- nvinfo : EIATTR_KPARAM_INFO
	.align		4
.L_15:
        /*004c*/ 	.byte	0x04, 0x17
        /*004e*/ 	.short	(.L_17 - .L_16)
.L_16:
        /*0050*/ 	.word	0x00000000
        /*0054*/ 	.short	0x000a
        /*0056*/ 	.short	0x0034
        /*0058*/ 	.byte	0x00, 0xf0, 0x11, 0x00


	//----- nvinfo : EIATTR_KPARAM_INFO
	.align		4
.L_17:
        /*005c*/ 	.byte	0x04, 0x17
        /*005e*/ 	.short	(.L_19 - .L_18)
.L_18:
        /*0060*/ 	.word	0x00000000
        /*0064*/ 	.short	0x0009
        /*0066*/ 	.short	0x0030
        /*0068*/ 	.byte	0x00, 0xf0, 0x11, 0x00


	//----- nvinfo : EIATTR_KPARAM_INFO
	.align		4
.L_19:
        /*006c*/ 	.byte	0x04, 0x17
        /*006e*/ 	.short	(.L_21 - .L_20)
.L_20:
        /*0070*/ 	.word	0x00000000
        /*0074*/ 	.short	0x0008
        /*0076*/ 	.short	0x002c
        /*0078*/ 	.byte	0x00, 0xf0, 0x11, 0x00


	//----- nvinfo : EIATTR_KPARAM_INFO
	.align		4
.L_21:
        /*007c*/ 	.byte	0x04, 0x17
        /*007e*/ 	.short	(.L_23 - .L_22)
.L_22:
        /*0080*/ 	.word	0x00000000
        /*0084*/ 	.short	0x0007
        /*0086*/ 	.short	0x0028
        /*0088*/ 	.byte	0x00, 0xf0, 0x11, 0x00


	//----- nvinfo : EIATTR_KPARAM_INFO
	.align		4
.L_23:
        /*008c*/ 	.byte	0x04, 0x17
        /*008e*/ 	.short	(.L_25 - .L_24)
.L_24:
        /*0090*/ 	.word	0x00000000
        /*0094*/ 	.short	0x0006
        /*0096*/ 	.short	0x0024
        /*0098*/ 	.byte	0x00, 0xf0, 0x11, 0x00


	//----- nvinfo : EIATTR_KPARAM_INFO
	.align		4
.L_25:
        /*009c*/ 	.byte	0x04, 0x17
        /*009e*/ 	.short	(.L_27 - .L_26)
.L_26:
        /*00a0*/ 	.word	0x00000000
        /*00a4*/ 	.short	0x0005
        /*00a6*/ 	.short	0x0020
        /*00a8*/ 	.byte	0x00, 0xf0, 0x11, 0x00


	//----- nvinfo : EIATTR_KPARAM_INFO
	.align		4
.L_27:
        /*00ac*/ 	.byte	0x04, 0x17
        /*00ae*/ 	.short	(.L_29 - .L_28)
.L_28:
        /*00b0*/ 	.word	0x00000000
        /*00b4*/ 	.short	0x0004
        /*00b6*/ 	.short	0x001c
        /*00b8*/ 	.byte	0x00, 0xf0, 0x11, 0x00


	//----- nvinfo : EIATTR_KPARAM_INFO
	.align		4
.L_29:
        /*00bc*/ 	.byte	0x04, 0x17
        /*00be*/ 	.short	(.L_31 - .L_30)
.L_30:
        /*00c0*/ 	.word	0x00000000
        /*00c4*/ 	.short	0x0003
        /*00c6*/ 	.short	0x0018
        /*00c8*/ 	.byte	0x00, 0xf0, 0x11, 0x00


	//----- nvinfo : EIATTR_KPARAM_INFO
	.align		4
.L_31:
        /*00cc*/ 	.byte	0x04, 0x17
        /*00ce*/ 	.short	(.L_33 - .L_32)
.L_32:
        /*00d0*/ 	.word	0x00000000
        /*00d4*/ 	.short	0x0002
        /*00d6*/ 	.short	0x0010
        /*00d8*/ 	.byte	0x00, 0xf4, 0x21, 0x00


	//----- nvinfo : EIATTR_KPARAM_INFO
	.align		4
.L_33:
        /*00dc*/ 	.byte	0x04, 0x17
        /*00de*/ 	.short	(.L_35 - .L_34)
.L_34:
        /*00e0*/ 	.word	0x00000000
        /*00e4*/ 	.short	0x0001
        /*00e6*/ 	.short	0x0008
        /*00e8*/ 	.byte	0x00, 0xf4, 0x21, 0x00


	//----- nvinfo : EIATTR_KPARAM_INFO
	.align		4
.L_35:
        /*00ec*/ 	.byte	0x04, 0x17
        /*00ee*/ 	.short	(.L_37 - .L_36)
.L_36:
        /*00f0*/ 	.word	0x00000000
        /*00f4*/ 	.short	0x0000
        /*00f6*/ 	.short	0x0000
        /*00f8*/ 	.byte	0x00, 0xf4, 0x21, 0x00


	//----- nvinfo : EIATTR_MAXREG_COUNT
	.align		4
.L_37:
        /*00fc*/ 	.byte	0x03, 0x1b
        /*00fe*/ 	.short	0x00ff


	//----- nvinfo : EIATTR_NUM_BARRIERS
	.align		4
        /*0100*/ 	.byte	0x02, 0x4c
        /*0102*/ 	.byte	0x01
	.zero		1


	//----- nvinfo : EIATTR_MERCURY_ISA_VERSION
	.align		4
        /*0104*/ 	.byte	0x03, 0x5f
        /*0106*/ 	.short	0x0000


	//----- nvinfo : EIATTR_EXIT_INSTR_OFFSETS
	.align		4
        /*0108*/ 	.byte	0x04, 0x1c
        /*010a*/ 	.short	(.L_39 - .L_38)


	//   ....[0]....
.L_38:
        /*010c*/ 	.word	0x000075c0


	//   ....[1]....
        /*0110*/ 	.word	0x000075e0


	//----- nvinfo : EIATTR_REQNTID
	.align		4
.L_39:
        /*0114*/ 	.byte	0x04, 0x10
        /*0116*/ 	.short	(.L_41 - .L_40)
.L_40:
        /*0118*/ 	.word	0x00000080
        /*011c*/ 	.word	0x00000001
        /*0120*/ 	.word	0x00000001
.L_41:


//--------------------- .nv.callgraph             --------------------------
	.section	.nv.callgraph,"",@"SHT_CUDA_CALLGRAPH"
	.align	4
	.sectionentsize	8
	.align		4
        /*0000*/ 	.word	0x00000000
	.align		4
        /*0004*/ 	.word	0xffffffff
	.align		4
        /*0008*/ 	.word	0x00000000
	.align		4
        /*000c*/ 	.word	0xfffffffe
	.align		4
        /*0010*/ 	.word	0x00000000
	.align		4
        /*0014*/ 	.word	0xfffffffd
	.align		4
        /*0018*/ 	.word	0x00000000
	.align		4
        /*001c*/ 	.word	0xfffffffc


//--------------------- .nv.rel.action            --------------------------
	.section	.nv.rel.action,"",@"SHT_CUDA_RELOCINFO"
	.align	8
	.sectionentsize	8
        /*0000*/ 	.byte	0x73, 0x00, 0x00, 0x00, 0x00, 0x00, 0x00, 0x00, 0x00, 0x00, 0x00, 0x11, 0x25, 0x00, 0x05, 0x36


//--------------------- .nv.constant0.matmul_kernel --------------------------
	.section	.nv.constant0.matmul_kernel,"a",@progbits
	.sectionflags	@""
	.align	4
.nv.constant0.matmul_kernel:
	.zero		432


//--------------------- .text.matmul_kernel       --------------------------
	.section	.text.matmul_kernel,"ax",@progbits
	.sectioninfo	@"SHI_REGISTERS=255"
	.align	128
        .global         matmul_kernel
        .type           matmul_kernel,@function
        .size           matmul_kernel,(.L_x_4 - matmul_kernel)
        .other          matmul_kernel,@"STO_CUDA_ENTRY STV_DEFAULT"
matmul_kernel:
.text.matmul_kernel:
[----:B------:R-:W-:Y:S02]  /*0000*/  IMAD.MOV.U32 R1, RZ, RZ, c[0x0][0x28] ;  /* 0x00000a00ff017624 */ /* 0x000fe400078e00ff */
[----:B------:R-:W-:Y:S01]  /*0010*/  IMAD.MOV.U32 R198, RZ, RZ, 0x3f ;  /* 0x0000003fffc67424 */ /* 0x000fe200078e00ff */
[----:B------:R-:W1:Y:S01]  /*0020*/  S2R R5, SR_CTAID.X ;  /* 0x0000000000057919 */ /* 0x000e620000002500 */
[----:B------:R-:W-:Y:S01]  /*0030*/  IMAD.MOV.U32 R84, RZ, RZ, c[0x0][0x188] ;  /* 0x00006200ff547624 */ /* 0x000fe200078e00ff */
[----:B------:R-:W-:Y:S02]  /*0040*/  ULDC.64 UR6, c[0x0][0x118] ;  /* 0x0000460000067ab9 */ /* 0x000fe40000000a00 */
[----:B------:R-:W-:Y:S01]  /*0050*/  IADD3 R0, R198, c[0x0][0x17c], RZ ;  /* 0x00005f00c6007a10 */ /* 0x000fe20007ffe0ff */
[----:B------:R-:W2:Y:S03]  /*0060*/  S2R R104, SR_TID.X ;  /* 0x0000000000687919 */ /* 0x000ea60000002100 */
[----:B------:R-:W-:-:S04]  /*0070*/  SHF.R.S32.HI R3, RZ, 0x1f, R0 ;  /* 0x0000001fff037819 */ /* 0x000fc80000011400 */
[----:B------:R-:W-:-:S04]  /*0080*/  LEA.HI R3, R3, R0, RZ, 0x6 ;  /* 0x0000000003037211 */ /* 0x000fc800078f30ff */
[----:B------:R-:W-:-:S05]  /*0090*/  SHF.R.S32.HI R3, RZ, 0x6, R3 ;  /* 0x00000006ff037819 */ /* 0x000fca0000011403 */
[----:B------:R-:W-:Y:S01]  /*00a0*/  IMAD.SHL.U32 R4, R3, 0x8, RZ ;  /* 0x0000000803047824 */ /* 0x000fe200078e00ff */
[----:B-1----:R-:W-:-:S04]  /*00b0*/  IABS R8, R5 ;  /* 0x0000000500087213 */ /* 0x002fc80000000000 */
[-C--:B------:R-:W-:Y:S02]  /*00c0*/  IABS R7, R4.reuse ;  /* 0x0000000400077213 */ /* 0x080fe40000000000 */
[----:B------:R-:W-:Y:S02]  /*00d0*/  IABS R10, R4 ;  /* 0x00000004000a7213 */ /* 0x000fe40000000000 */
[----:B------:R-:W1:Y:S01]  /*00e0*/  I2F.RP R0, R7 ;  /* 0x0000000700007306 */ /* 0x000e620000209400 */
[----:B--2---:R-:W-:-:S05]  /*00f0*/  LOP3.LUT R50, R104, 0x3f, RZ, 0xc0, !PT ;  /* 0x0000003f68327812 */ /* 0x004fca00078ec0ff */
[----:B------:R-:W-:Y:S02]  /*0100*/  IMAD.SHL.U32 R90, R50, 0x4, RZ ;  /* 0x00000004325a7824 */ /* 0x000fe400078e00ff */
[----:B-1----:R-:W1:Y:S02]  /*0110*/  MUFU.RCP R0, R0 ;  /* 0x0000000000007308 */ /* 0x002e640000001000 */
[----:B-1----:R-:W-:Y:S01]  /*0120*/  IADD3 R2, R0, 0xffffffe, RZ ;  /* 0x0ffffffe00027810 */ /* 0x002fe20007ffe0ff */
[----:B------:R-:W-:-:S05]  /*0130*/  IMAD.MOV R0, RZ, RZ, -R10 ;  /* 0x000000ffff007224 */ /* 0x000fca00078e0a0a */
[----:B------:R1:W2:Y:S02]  /*0140*/  F2I.FTZ.U32.TRUNC.NTZ R3, R2 ;  /* 0x0000000200037305 */ /* 0x0002a4000021f000 */
[----:B-1----:R-:W-:Y:S02]  /*0150*/  IMAD.MOV.U32 R2, RZ, RZ, RZ ;  /* 0x000000ffff027224 */ /* 0x002fe400078e00ff */
[----:B--2---:R-:W-:-:S04]  /*0160*/  IMAD.MOV R6, RZ, RZ, -R3 ;  /* 0x000000ffff067224 */ /* 0x004fc800078e0a03 */
[----:B------:R-:W-:Y:S02]  /*0170*/  IMAD R9, R6, R7, RZ ;  /* 0x0000000706097224 */ /* 0x000fe400078e02ff */
[----:B------:R-:W-:Y:S02]  /*0180*/  IMAD.MOV.U32 R6, RZ, RZ, R8 ;  /* 0x000000ffff067224 */ /* 0x000fe400078e0008 */
[----:B------:R-:W-:Y:S01]  /*0190*/  IMAD.HI.U32 R3, R3, R9, R2 ;  /* 0x0000000903037227 */ /* 0x000fe200078e0002 */
[----:B------:R-:W-:-:S05]  /*01a0*/  IABS R9, c[0x0][0x17c] ;  /* 0x00005f0000097a13 */ /* 0x000fca0000000000 */
[----:B------:R-:W-:-:S04]  /*01b0*/  IMAD.HI.U32 R3, R3, R6, RZ ;  /* 0x0000000603037227 */ /* 0x000fc800078e00ff */
[----:B------:R-:W-:-:S05]  /*01c0*/  IMAD R0, R3, R0, R6 ;  /* 0x0000000003007224 */ /* 0x000fca00078e0206 */
[----:B------:R-:W-:-:S13]  /*01d0*/  ISETP.GT.U32.AND P1, PT, R7, R0, PT ;  /* 0x000000000700720c */ /* 0x000fda0003f24070 */
[----:B------:R-:W-:Y:S01]  /*01e0*/  @!P1 IMAD.IADD R0, R0, 0x1, -R7 ;  /* 0x0000000100009824 */ /* 0x000fe200078e0a07 */
[----:B------:R-:W-:Y:S02]  /*01f0*/  @!P1 IADD3 R3, R3, 0x1, RZ ;  /* 0x0000000103039810 */ /* 0x000fe40007ffe0ff */
[----:B------:R-:W-:Y:S02]  /*0200*/  ISETP.NE.AND P1, PT, R4, RZ, PT ;  /* 0x000000ff0400720c */ /* 0x000fe40003f25270 */
[----:B------:R-:W-:Y:S02]  /*0210*/  ISETP.GE.U32.AND P0, PT, R0, R7, PT ;  /* 0x000000070000720c */ /* 0x000fe40003f06070 */
[----:B------:R-:W-:-:S04]  /*0220*/  LOP3.LUT R0, R5, R4, RZ, 0x3c, !PT ;  /* 0x0000000405007212 */ /* 0x000fc800078e3cff */
[----:B------:R-:W-:Y:S02]  /*0230*/  ISETP.GE.AND P2, PT, R0, RZ, PT ;  /* 0x000000ff0000720c */ /* 0x000fe40003f46270 */
[C---:B------:R-:W-:Y:S02]  /*0240*/  IADD3 R0, R198.reuse, c[0x0][0x178], RZ ;  /* 0x00005e00c6007a10 */ /* 0x040fe40007ffe0ff */
[----:B------:R-:W-:-:S03]  /*0250*/  IADD3 R198, R198, c[0x0][0x180], RZ ;  /* 0x00006000c6c67a10 */ /* 0x000fc60007ffe0ff */
[----:B------:R-:W-:-:S05]  /*0260*/  @P0 IADD3 R3, R3, 0x1, RZ ;  /* 0x0000000103030810 */ /* 0x000fca0007ffe0ff */
[----:B------:R-:W-:Y:S01]  /*0270*/  IMAD.MOV.U32 R2, RZ, RZ, R3 ;  /* 0x000000ffff027224 */ /* 0x000fe200078e0003 */
[----:B------:R-:W-:-:S03]  /*0280*/  SHF.R.S32.HI R3, RZ, 0x1f, R0 ;  /* 0x0000001fff037819 */ /* 0x000fc60000011400 */
[----:B------:R-:W-:Y:S01]  /*0290*/  @!P2 IMAD.MOV R2, RZ, RZ, -R2 ;  /* 0x000000ffff02a224 */ /* 0x000fe200078e0a02 */
[----:B------:R-:W-:Y:S02]  /*02a0*/  @!P1 LOP3.LUT R2, RZ, R4, RZ, 0x33, !PT ;  /* 0x00000004ff029212 */ /* 0x000fe400078e33ff */
[----:B------:R-:W-:-:S03]  /*02b0*/  LEA.HI R3, R3, R0, RZ, 0x6 ;  /* 0x0000000003037211 */ /* 0x000fc600078f30ff */
[----:B------:R-:W-:Y:S02]  /*02c0*/  IMAD.SHL.U32 R10, R2, 0x8, RZ ;  /* 0x00000008020a7824 */ /* 0x000fe400078e00ff */
[----:B------:R-:W-:-:S03]  /*02d0*/  IMAD.MOV R2, RZ, RZ, -R2 ;  /* 0x000000ffff027224 */ /* 0x000fc600078e0a02 */
[----:B------:R-:W-:Y:S01]  /*02e0*/  LEA.HI.SX32 R3, R3, -R10, 0x1a ;  /* 0x8000000a03037211 */ /* 0x000fe200078fd2ff */
[----:B------:R-:W-:Y:S02]  /*02f0*/  IMAD R15, R4, R2, R5 ;  /* 0x00000002040f7224 */ /* 0x000fe400078e0205 */
[----:B------:R-:W-:Y:S01]  /*0300*/  IMAD.MOV.U32 R2, RZ, RZ, RZ ;  /* 0x000000ffff027224 */ /* 0x000fe200078e00ff */
[----:B------:R-:W-:Y:S02]  /*0310*/  IMNMX R12, R3, 0x8, PT ;  /* 0x00000008030c7817 */ /* 0x000fe40003800200 */
[----:B------:R-:W-:Y:S02]  /*0320*/  IABS R4, R15 ;  /* 0x0000000f00047213 */ /* 0x000fe40000000000 */
[-C--:B------:R-:W-:Y:S02]  /*0330*/  IABS R8, R12.reuse ;  /* 0x0000000c00087213 */ /* 0x080fe40000000000 */
[----:B------:R-:W-:-:S02]  /*0340*/  IABS R6, R12 ;  /* 0x0000000c00067213 */ /* 0x000fc40000000000 */
[----:B------:R-:W1:Y:S08]  /*0350*/  I2F.RP R0, R8 ;  /* 0x0000000800007306 */ /* 0x000e700000209400 */
[----:B-1----:R-:W1:Y:S02]  /*0360*/  MUFU.RCP R0, R0 ;  /* 0x0000000000007308 */ /* 0x002e640000001000 */
[----:B-1----:R-:W-:-:S06]  /*0370*/  IADD3 R3, R0, 0xffffffe, RZ ;  /* 0x0ffffffe00037810 */ /* 0x002fcc0007ffe0ff */
[----:B------:R-:W1:Y:S02]  /*0380*/  F2I.FTZ.U32.TRUNC.NTZ R3, R3 ;  /* 0x0000000300037305 */ /* 0x000e64000021f000 */
[----:B-1----:R-:W-:-:S04]  /*0390*/  IMAD.MOV R7, RZ, RZ, -R3 ;  /* 0x000000ffff077224 */ /* 0x002fc800078e0a03 */
[----:B------:R-:W-:-:S04]  /*03a0*/  IMAD R5, R7, R8, RZ ;  /* 0x0000000807057224 */ /* 0x000fc800078e02ff */
[----:B------:R-:W-:-:S04]  /*03b0*/  IMAD.HI.U32 R0, R3, R5, R2 ;  /* 0x0000000503007227 */ /* 0x000fc800078e0002 */
[----:B------:R-:W-:Y:S01]  /*03c0*/  IMAD.MOV.U32 R3, RZ, RZ, R4 ;  /* 0x000000ffff037224 */ /* 0x000fe200078e0004 */
[----:B------:R-:W-:Y:S01]  /*03d0*/  IABS R4, c[0x0][0x178] ;  /* 0x00005e0000047a13 */ /* 0x000fe20000000000 */
[----:B------:R-:W-:Y:S02]  /*03e0*/  IMAD.MOV.U32 R2, RZ, RZ, R9 ;  /* 0x000000ffff027224 */ /* 0x000fe400078e0009 */
[----:B------:R-:W-:Y:S02]  /*03f0*/  IMAD.MOV R5, RZ, RZ, -R6 ;  /* 0x000000ffff057224 */ /* 0x000fe400078e0a06 */
[----:B------:R-:W-:Y:S01]  /*0400*/  IMAD.HI.U32 R0, R0, R3, RZ ;  /* 0x0000000300007227 */ /* 0x000fe200078e00ff */
[----:B------:R-:W1:Y:S03]  /*0410*/  I2F.RP R6, R2 ;  /* 0x0000000200067306 */ /* 0x000e660000209400 */
[----:B------:R-:W-:-:S05]  /*0420*/  IMAD R3, R0, R5, R3 ;  /* 0x0000000500037224 */ /* 0x000fca00078e0203 */
[----:B------:R-:W-:Y:S01]  /*0430*/  ISETP.GT.U32.AND P1, PT, R8, R3, PT ;  /* 0x000000030800720c */ /* 0x000fe20003f24070 */
[----:B------:R-:W2:Y:S08]  /*0440*/  I2F.RP R5, R4 ;  /* 0x0000000400057306 */ /* 0x000eb00000209400 */
[----:B-1----:R-:W1:Y:S04]  /*0450*/  MUFU.RCP R6, R6 ;  /* 0x0000000600067308 */ /* 0x002e680000001000 */
[----:B------:R-:W-:Y:S01]  /*0460*/  @!P1 IMAD.IADD R3, R3, 0x1, -R8 ;  /* 0x0000000103039824 */ /* 0x000fe200078e0a08 */
[----:B------:R-:W-:-:S02]  /*0470*/  @!P1 IADD3 R0, R0, 0x1, RZ ;  /* 0x0000000100009810 */ /* 0x000fc40007ffe0ff */
[----:B------:R-:W-:Y:S01]  /*0480*/  ISETP.NE.AND P1, PT, R12, RZ, PT ;  /* 0x000000ff0c00720c */ /* 0x000fe20003f25270 */
[----:B--2---:R-:W2:Y:S01]  /*0490*/  MUFU.RCP R5, R5 ;  /* 0x0000000500057308 */ /* 0x004ea20000001000 */
[----:B------:R-:W-:Y:S02]  /*04a0*/  ISETP.GE.U32.AND P0, PT, R3, R8, PT ;  /* 0x000000080300720c */ /* 0x000fe40003f06070 */
[----:B------:R-:W-:-:S04]  /*04b0*/  LOP3.LUT R3, R15, R12, RZ, 0x3c, !PT ;  /* 0x0000000c0f037212 */ /* 0x000fc800078e3cff */
[----:B------:R-:W-:Y:S02]  /*04c0*/  ISETP.GE.AND P2, PT, R3, RZ, PT ;  /* 0x000000ff0300720c */ /* 0x000fe40003f46270 */
[----:B-1----:R-:W-:-:S04]  /*04d0*/  IADD3 R8, R6, 0xffffffe, RZ ;  /* 0x0ffffffe06087810 */ /* 0x002fc80007ffe0ff */
[----:B------:R1:W3:Y:S01]  /*04e0*/  F2I.FTZ.U32.TRUNC.NTZ R9, R8 ;  /* 0x0000000800097305 */ /* 0x0002e2000021f000 */
[----:B------:R-:W-:Y:S02]  /*04f0*/  @P0 IADD3 R0, R0, 0x1, RZ ;  /* 0x0000000100000810 */ /* 0x000fe40007ffe0ff */
[----:B--2---:R-:W-:-:S03]  /*0500*/  IADD3 R6, R5, 0xffffffe, RZ ;  /* 0x0ffffffe05067810 */ /* 0x004fc60007ffe0ff */
[----:B------:R-:W-:Y:S01]  /*0510*/  IMAD.MOV.U32 R14, RZ, RZ, R0 ;  /* 0x000000ffff0e7224 */ /* 0x000fe200078e0000 */
[----:B------:R-:W-:Y:S01]  /*0520*/  SHF.R.U32.HI R0, RZ, 0x6, R104 ;  /* 0x00000006ff007819 */ /* 0x000fe20000011668 */
[----:B------:R2:W4:Y:S01]  /*0530*/  F2I.FTZ.U32.TRUNC.NTZ R7, R6 ;  /* 0x0000000600077305 */ /* 0x000522000021f000 */
[----:B-1----:R-:W-:Y:S02]  /*0540*/  IMAD.MOV.U32 R8, RZ, RZ, RZ ;  /* 0x000000ffff087224 */ /* 0x002fe400078e00ff */
[----:B------:R-:W-:Y:S01]  /*0550*/  @!P2 IMAD.MOV R14, RZ, RZ, -R14 ;  /* 0x000000ffff0ea224 */ /* 0x000fe200078e0a0e */
[----:B------:R-:W-:Y:S02]  /*0560*/  @!P1 LOP3.LUT R14, RZ, R12, RZ, 0x33, !PT ;  /* 0x0000000cff0e9212 */ /* 0x000fe400078e33ff */
[----:B------:R-:W-:Y:S01]  /*0570*/  SGXT.U32 R0, R0, 0x1 ;  /* 0x000000010000781a */ /* 0x000fe20000000000 */
[----:B---3--:R-:W-:Y:S02]  /*0580*/  IMAD.MOV R3, RZ, RZ, -R9 ;  /* 0x000000ffff037224 */ /* 0x008fe400078e0a09 */
[----:B------:R-:W-:Y:S01]  /*0590*/  IMAD.SHL.U32 R5, R14, 0x40, RZ ;  /* 0x000000400e057824 */ /* 0x000fe200078e00ff */
[C---:B------:R-:W-:Y:S01]  /*05a0*/  LOP3.LUT R20, R0.reuse, 0x4, RZ, 0xfc, !PT ;  /* 0x0000000400147812 */ /* 0x040fe200078efcff */
[----:B------:R-:W-:Y:S01]  /*05b0*/  IMAD R3, R3, R2, RZ ;  /* 0x0000000203037224 */ /* 0x000fe200078e02ff */
[----:B------:R-:W-:Y:S01]  /*05c0*/  LOP3.LUT R18, R0, 0x8, RZ, 0xfc, !PT ;  /* 0x0000000800127812 */ /* 0x000fe200078efcff */
[----:B--2---:R-:W-:Y:S01]  /*05d0*/  IMAD.MOV.U32 R6, RZ, RZ, RZ ;  /* 0x000000ffff067224 */ /* 0x004fe200078e00ff */
[C---:B------:R-:W-:Y:S01]  /*05e0*/  LOP3.LUT R234, R5.reuse, R0, RZ, 0xfc, !PT ;  /* 0x0000000005ea7212 */ /* 0x040fe200078efcff */
[----:B----4-:R-:W-:Y:S01]  /*05f0*/  IMAD.MOV R11, RZ, RZ, -R7 ;  /* 0x000000ffff0b7224 */ /* 0x010fe200078e0a07 */
[----:B------:R-:W-:Y:S01]  /*0600*/  LOP3.LUT R233, R5, 0x2, R0, 0xfe, !PT ;  /* 0x0000000205e97812 */ /* 0x000fe200078efe00 */
[----:B------:R-:W-:Y:S01]  /*0610*/  IMAD.HI.U32 R8, R9, R3, R8 ;  /* 0x0000000309087227 */ /* 0x000fe200078e0008 */
[----:B------:R-:W-:-:S02]  /*0620*/  IABS R13, R234 ;  /* 0x000000ea000d7213 */ /* 0x000fc40000000000 */
[----:B------:R-:W-:Y:S01]  /*0630*/  LOP3.LUT R232, R5, 0x4, R0, 0xfe, !PT ;  /* 0x0000000405e87812 */ /* 0x000fe200078efe00 */
[----:B------:R-:W-:Y:S01]  /*0640*/  IMAD.MOV R3, RZ, RZ, -R14 ;  /* 0x000000ffff037224 */ /* 0x000fe200078e0a0e */
[----:B------:R-:W-:Y:S01]  /*0650*/  IABS R14, R233 ;  /* 0x000000e9000e7213 */ /* 0x000fe20000000000 */
[----:B------:R-:W-:Y:S01]  /*0660*/  IMAD R11, R11, R4, RZ ;  /* 0x000000040b0b7224 */ /* 0x000fe200078e02ff */
[C-C-:B------:R-:W-:Y:S01]  /*0670*/  LOP3.LUT R231, R5.reuse, 0x6, R0.reuse, 0xfe, !PT ;  /* 0x0000000605e77812 */ /* 0x140fe200078efe00 */
[----:B------:R-:W-:Y:S01]  /*0680*/  IMAD.HI.U32 R9, R8, R13, RZ ;  /* 0x0000000d08097227 */ /* 0x000fe200078e00ff */
[C-C-:B------:R-:W-:Y:S02]  /*0690*/  LOP3.LUT R230, R5.reuse, 0x8, R0.reuse, 0xfe, !PT ;  /* 0x0000000805e67812 */ /* 0x140fe400078efe00 */
[----:B------:R-:W-:Y:S01]  /*06a0*/  LOP3.LUT R229, R5, 0xa, R0, 0xfe, !PT ;  /* 0x0000000a05e57812 */ /* 0x000fe200078efe00 */
[----:B------:R-:W-:Y:S01]  /*06b0*/  IMAD.HI.U32 R6, R7, R11, R6 ;  /* 0x0000000b07067227 */ /* 0x000fe200078e0006 */
[----:B------:R-:W-:-:S02]  /*06c0*/  IABS R17, R230 ;  /* 0x000000e600117213 */ /* 0x000fc40000000000 */
[----:B------:R-:W-:Y:S01]  /*06d0*/  IABS R19, R229 ;  /* 0x000000e500137213 */ /* 0x000fe20000000000 */
[----:B------:R-:W-:Y:S01]  /*06e0*/  IMAD.MOV.U32 R11, RZ, RZ, R14 ;  /* 0x000000ffff0b7224 */ /* 0x000fe200078e000e */
[C-C-:B------:R-:W-:Y:S01]  /*06f0*/  LOP3.LUT R228, R5.reuse, 0xc, R0.reuse, 0xfe, !PT ;  /* 0x0000000c05e47812 */ /* 0x140fe200078efe00 */
[----:B------:R-:W-:Y:S01]  /*0700*/  IMAD R3, R12, R3, R15 ;  /* 0x000000030c037224 */ /* 0x000fe200078e020f */
[----:B------:R-:W-:Y:S01]  /*0710*/  IABS R12, R232 ;  /* 0x000000e8000c7213 */ /* 0x000fe20000000000 */
[----:B------:R-:W-:Y:S01]  /*0720*/  IMAD.MOV R7, RZ, RZ, -R9 ;  /* 0x000000ffff077224 */ /* 0x000fe200078e0a09 */
[----:B------:R-:W-:Y:S01]  /*0730*/  IABS R15, R231 ;  /* 0x000000e7000f7213 */ /* 0x000fe20000000000 */
[----:B------:R-:W-:Y:S01]  /*0740*/  IMAD.HI.U32 R9, R8, R11, RZ ;  /* 0x0000000b08097227 */ /* 0x000fe200078e00ff */
[----:B------:R-:W-:Y:S02]  /*0750*/  IABS R21, R228 ;  /* 0x000000e400157213 */ /* 0x000fe40000000000 */
[C-C-:B------:R-:W-:Y:S01]  /*0760*/  LOP3.LUT R227, R5.reuse, 0xe, R0.reuse, 0xfe, !PT ;  /* 0x0000000e05e37812 */ /* 0x140fe200078efe00 */
[----:B------:R-:W-:Y:S01]  /*0770*/  IMAD R7, R2, R7, R13 ;  /* 0x0000000702077224 */ /* 0x000fe200078e020d */
[C---:B------:R-:W-:Y:S01]  /*0780*/  LOP3.LUT R226, R5.reuse, 0x10, R0, 0xfe, !PT ;  /* 0x0000001005e27812 */ /* 0x040fe200078efe00 */
[----:B------:R-:W-:Y:S01]  /*0790*/  IMAD.MOV.U32 R13, RZ, RZ, R12 ;  /* 0x000000ffff0d7224 */ /* 0x000fe200078e000c */
[----:B------:R-:W-:Y:S01]  /*07a0*/  IABS R23, R227 ;  /* 0x000000e300177213 */ /* 0x000fe20000000000 */
[----:B------:R-:W-:Y:S01]  /*07b0*/  IMAD.MOV R9, RZ, RZ, -R9 ;  /* 0x000000ffff097224 */ /* 0x000fe200078e0a09 */
[----:B------:R-:W-:Y:S01]  /*07c0*/  IABS R25, R226 ;  /* 0x000000e200197213 */ /* 0x000fe20000000000 */
[----:B------:R-:W-:Y:S01]  /*07d0*/  IMAD.IADD R3, R10, 0x1, R3 ;  /* 0x000000010a037824 */ /* 0x000fe200078e0203 */
[C-C-:B------:R-:W-:Y:S01]  /*07e0*/  LOP3.LUT R225, R5.reuse, 0x12, R0.reuse, 0xfe, !PT ;  /* 0x0000001205e17812 */ /* 0x140fe200078efe00 */
[----:B------:R-:W-:Y:S01]  /*07f0*/  IMAD.HI.U32 R10, R8, R13, RZ ;  /* 0x0000000d080a7227 */ /* 0x000fe200078e00ff */
[----:B------:R-:W-:-:S02]  /*0800*/  LOP3.LUT R224, R5, 0x14, R0, 0xfe, !PT ;  /* 0x0000001405e07812 */ /* 0x000fc400078efe00 */
[----:B------:R-:W-:Y:S01]  /*0810*/  IABS R27, R225 ;  /* 0x000000e1001b7213 */ /* 0x000fe20000000000 */
[----:B------:R-:W-:Y:S01]  /*0820*/  IMAD R9, R2, R9, R11 ;  /* 0x0000000902097224 */ /* 0x000fe200078e020b */
[----:B------:R-:W-:Y:S01]  /*0830*/  IABS R29, R224 ;  /* 0x000000e0001d7213 */ /* 0x000fe20000000000 */
[----:B------:R-:W-:Y:S01]  /*0840*/  IMAD.HI.U32 R11, R8, R15, RZ ;  /* 0x0000000f080b7227 */ /* 0x000fe200078e00ff */
[C-C-:B------:R-:W-:Y:S02]  /*0850*/  LOP3.LUT R223, R5.reuse, 0x16, R0.reuse, 0xfe, !PT ;  /* 0x0000001605df7812 */ /* 0x140fe400078efe00 */
[C---:B------:R-:W-:Y:S01]  /*0860*/  LOP3.LUT R222, R5.reuse, 0x18, R0, 0xfe, !PT ;  /* 0x0000001805de7812 */ /* 0x040fe200078efe00 */
[----:B------:R-:W-:Y:S01]  /*0870*/  IMAD.MOV R10, RZ, RZ, -R10 ;  /* 0x000000ffff0a7224 */ /* 0x000fe200078e0a0a */
[----:B------:R-:W-:Y:S01]  /*0880*/  IABS R31, R223 ;  /* 0x000000df001f7213 */ /* 0x000fe20000000000 */
[----:B------:R-:W-:Y:S01]  /*0890*/  IMAD.MOV R14, RZ, RZ, -R11 ;  /* 0x000000ffff0e7224 */ /* 0x000fe200078e0a0b */
[----:B------:R-:W-:Y:S01]  /*08a0*/  LOP3.LUT R221, R5, 0x1a, R0, 0xfe, !PT ;  /* 0x0000001a05dd7812 */ /* 0x000fe200078efe00 */
[----:B------:R-:W-:Y:S01]  /*08b0*/  IMAD R11, R2, R10, R13 ;  /* 0x0000000a020b7224 */ /* 0x000fe200078e020d */
[----:B------:R-:W-:Y:S01]  /*08c0*/  IABS R33, R222 ;  /* 0x000000de00217213 */ /* 0x000fe20000000000 */
[----:B------:R-:W-:Y:S01]  /*08d0*/  IMAD.HI.U32 R10, R8, R17, RZ ;  /* 0x00000011080a7227 */ /* 0x000fe200078e00ff */
[----:B------:R-:W-:-:S02]  /*08e0*/  IABS R35, R221 ;  /* 0x000000dd00237213 */ /* 0x000fc40000000000 */
[C-C-:B------:R-:W-:Y:S01]  /*08f0*/  LOP3.LUT R220, R5.reuse, 0x1c, R0.reuse, 0xfe, !PT ;  /* 0x0000001c05dc7812 */ /* 0x140fe200078efe00 */
[----:B------:R-:W-:Y:S01]  /*0900*/  IMAD.HI.U32 R12, R8, R19, RZ ;  /* 0x00000013080c7227 */ /* 0x000fe200078e00ff */
[C---:B------:R-:W-:Y:S02]  /*0910*/  LOP3.LUT R219, R5.reuse, 0x1e, R0, 0xfe, !PT ;  /* 0x0000001e05db7812 */ /* 0x040fe400078efe00 */
[----:B------:R-:W-:Y:S01]  /*0920*/  IABS R39, R220 ;  /* 0x000000dc00277213 */ /* 0x000fe20000000000 */
[----:B------:R-:W-:Y:S01]  /*0930*/  IMAD R13, R2, R14, R15 ;  /* 0x0000000e020d7224 */ /* 0x000fe200078e020f */
[----:B------:R-:W-:Y:S01]  /*0940*/  IABS R43, R219 ;  /* 0x000000db002b7213 */ /* 0x000fe20000000000 */
[----:B------:R-:W-:Y:S01]  /*0950*/  IMAD.MOV R15, RZ, RZ, -R10 ;  /* 0x000000ffff0f7224 */ /* 0x000fe200078e0a0a */
[C---:B------:R-:W-:Y:S01]  /*0960*/  LOP3.LUT R218, R5.reuse, 0x20, R0, 0xfe, !PT ;  /* 0x0000002005da7812 */ /* 0x040fe200078efe00 */
[----:B------:R-:W-:Y:S01]  /*0970*/  IMAD.MOV R12, RZ, RZ, -R12 ;  /* 0x000000ffff0c7224 */ /* 0x000fe200078e0a0c */
[----:B------:R-:W-:Y:S01]  /*0980*/  LOP3.LUT R217, R5, 0x22, R0, 0xfe, !PT ;  /* 0x0000002205d97812 */ /* 0x000fe200078efe00 */
[----:B------:R-:W-:Y:S01]  /*0990*/  IMAD.HI.U32 R10, R8, R21, RZ ;  /* 0x00000015080a7227 */ /* 0x000fe200078e00ff */
[----:B------:R-:W-:-:S02]  /*09a0*/  IABS R47, R218 ;  /* 0x000000da002f7213 */ /* 0x000fc40000000000 */
[C---:B------:R-:W-:Y:S01]  /*09b0*/  LOP3.LUT R216, R5.reuse, 0x24, R0, 0xfe, !PT ;  /* 0x0000002405d87812 */ /* 0x040fe200078efe00 */
[C---:B------:R-:W-:Y:S01]  /*09c0*/  IMAD R15, R2.reuse, R15, R17 ;  /* 0x0000000f020f7224 */ /* 0x040fe200078e0211 */
[----:B------:R-:W-:Y:S01]  /*09d0*/  IABS R49, R217 ;  /* 0x000000d900317213 */ /* 0x000fe20000000000 */
[----:B------:R-:W-:Y:S01]  /*09e0*/  IMAD R17, R2, R12, R19 ;  /* 0x0000000c02117224 */ /* 0x000fe200078e0213 */
[----:B------:R-:W-:Y:S01]  /*09f0*/  IABS R51, R216 ;  /* 0x000000d800337213 */ /* 0x000fe20000000000 */
[----:B------:R-:W-:Y:S01]  /*0a00*/  IMAD.MOV R19, RZ, RZ, -R10 ;  /* 0x000000ffff137224 */ /* 0x000fe200078e0a0a */
[C-C-:B------:R-:W-:Y:S01]  /*0a10*/  LOP3.LUT R215, R5.reuse, 0x26, R0.reuse, 0xfe, !PT ;  /* 0x0000002605d77812 */ /* 0x140fe200078efe00 */
[C---:B------:R-:W-:Y:S01]  /*0a20*/  IMAD.HI.U32 R10, R8.reuse, R23, RZ ;  /* 0x00000017080a7227 */ /* 0x040fe200078e00ff */
[----:B------:R-:W-:Y:S02]  /*0a30*/  LOP3.LUT R214, R5, 0x28, R0, 0xfe, !PT ;  /* 0x0000002805d67812 */ /* 0x000fe400078efe00 */
[----:B------:R-:W-:Y:S01]  /*0a40*/  IABS R53, R215 ;  /* 0x000000d700357213 */ /* 0x000fe20000000000 */
[----:B------:R-:W-:Y:S01]  /*0a50*/  IMAD.HI.U32 R12, R8, R25, RZ ;  /* 0x00000019080c7227 */ /* 0x000fe200078e00ff */
[----:B------:R-:W-:-:S02]  /*0a60*/  IABS R55, R214 ;  /* 0x000000d600377213 */ /* 0x000fc40000000000 */
[C---:B------:R-:W-:Y:S01]  /*0a70*/  LOP3.LUT R213, R5.reuse, 0x2a, R0, 0xfe, !PT ;  /* 0x0000002a05d57812 */ /* 0x040fe200078efe00 */
[----:B------:R-:W-:Y:S01]  /*0a80*/  IMAD.MOV R10, RZ, RZ, -R10 ;  /* 0x000000ffff0a7224 */ /* 0x000fe200078e0a0a */
[C---:B------:R-:W-:Y:S01]  /*0a90*/  LOP3.LUT R211, R5.reuse, 0x2e, R0, 0xfe, !PT ;  /* 0x0000002e05d37812 */ /* 0x040fe200078efe00 */
[C---:B------:R-:W-:Y:S01]  /*0aa0*/  IMAD R19, R2.reuse, R19, R21 ;  /* 0x0000001302137224 */ /* 0x040fe200078e0215 */
[----:B------:R-:W-:Y:S01]  /*0ab0*/  IABS R57, R213 ;  /* 0x000000d500397213 */ /* 0x000fe20000000000 */
[----:B------:R-:W-:Y:S01]  /*0ac0*/  IMAD.MOV R14, RZ, RZ, -R12 ;  /* 0x000000ffff0e7224 */ /* 0x000fe200078e0a0c */
[----:B------:R-:W-:Y:S01]  /*0ad0*/  IABS R61, R211 ;  /* 0x000000d3003d7213 */ /* 0x000fe20000000000 */
[----:B------:R-:W-:Y:S01]  /*0ae0*/  IMAD R21, R2, R10, R23 ;  /* 0x0000000a02157224 */ /* 0x000fe200078e0217 */
[C-C-:B------:R-:W-:Y:S01]  /*0af0*/  LOP3.LUT R209, R5.reuse, 0x32, R0.reuse, 0xfe, !PT ;  /* 0x0000003205d17812 */ /* 0x140fe200078efe00 */
[----:B------:R-:W-:Y:S01]  /*0b00*/  IMAD.HI.U32 R10, R8, R27, RZ ;  /* 0x0000001b080a7227 */ /* 0x000fe200078e00ff */
[----:B------:R-:W-:-:S02]  /*0b10*/  LOP3.LUT R203, R5, 0x3e, R0, 0xfe, !PT ;  /* 0x0000003e05cb7812 */ /* 0x000fc400078efe00 */
[----:B------:R-:W-:Y:S01]  /*0b20*/  IABS R65, R209 ;  /* 0x000000d100417213 */ /* 0x000fe20000000000 */
[----:B------:R-:W-:Y:S01]  /*0b30*/  IMAD.HI.U32 R12, R8, R29, RZ ;  /* 0x0000001d080c7227 */ /* 0x000fe200078e00ff */
[----:B------:R-:W-:Y:S02]  /*0b40*/  IABS R77, R203 ;  /* 0x000000cb004d7213 */ /* 0x000fe40000000000 */
[C---:B------:R-:W-:Y:S01]  /*0b50*/  ISETP.GT.U32.AND P1, PT, R2.reuse, R7, PT ;  /* 0x000000070200720c */ /* 0x040fe20003f24070 */
[C---:B------:R-:W-:Y:S01]  /*0b60*/  IMAD R23, R2.reuse, R14, R25 ;  /* 0x0000000e02177224 */ /* 0x040fe200078e0219 */
[C---:B------:R-:W-:Y:S01]  /*0b70*/  ISETP.GT.U32.AND P2, PT, R2.reuse, R9, PT ;  /* 0x000000090200720c */ /* 0x040fe20003f44070 */
[----:B------:R-:W-:Y:S01]  /*0b80*/  IMAD.MOV R25, RZ, RZ, -R10 ;  /* 0x000000ffff197224 */ /* 0x000fe200078e0a0a */
[C---:B------:R-:W-:Y:S01]  /*0b90*/  ISETP.GT.U32.AND P4, PT, R2.reuse, R13, PT ;  /* 0x0000000d0200720c */ /* 0x040fe20003f84070 */
[----:B------:R-:W-:Y:S01]  /*0ba0*/  IMAD.MOV R12, RZ, RZ, -R12 ;  /* 0x000000ffff0c7224 */ /* 0x000fe200078e0a0c */
[----:B------:R-:W-:Y:S01]  /*0bb0*/  ISETP.GT.U32.AND P0, PT, R2, R11, PT ;  /* 0x0000000b0200720c */ /* 0x000fe20003f04070 */
[----:B------:R-:W-:Y:S01]  /*0bc0*/  IMAD.HI.U32 R10, R8, R31, RZ ;  /* 0x0000001f080a7227 */ /* 0x000fe200078e00ff */
[----:B------:R-:W-:-:S02]  /*0bd0*/  ISETP.GT.U32.AND P3, PT, R2, R15, PT ;  /* 0x0000000f0200720c */ /* 0x000fc40003f64070 */
[C---:B------:R-:W-:Y:S01]  /*0be0*/  ISETP.GT.U32.AND P5, PT, R2.reuse, R17, PT ;  /* 0x000000110200720c */ /* 0x040fe20003fa4070 */
[C---:B------:R-:W-:Y:S01]  /*0bf0*/  IMAD R25, R2.reuse, R25, R27 ;  /* 0x0000001902197224 */ /* 0x040fe200078e021b */
[C-C-:B------:R-:W-:Y:S01]  /*0c00*/  LOP3.LUT R212, R5.reuse, 0x2c, R0.reuse, 0xfe, !PT ;  /* 0x0000002c05d47812 */ /* 0x140fe200078efe00 */
[----:B------:R-:W-:Y:S01]  /*0c10*/  IMAD R27, R2, R12, R29 ;  /* 0x0000000c021b7224 */ /* 0x000fe200078e021d */
[C---:B------:R-:W-:Y:S01]  /*0c20*/  LOP3.LUT R210, R5.reuse, 0x30, R0, 0xfe, !PT ;  /* 0x0000003005d27812 */ /* 0x040fe200078efe00 */
[----:B------:R-:W-:Y:S01]  /*0c30*/  IMAD.MOV R12, RZ, RZ, -R10 ;  /* 0x000000ffff0c7224 */ /* 0x000fe200078e0a0a */
[----:B------:R-:W-:Y:S01]  /*0c40*/  IABS R59, R212 ;  /* 0x000000d4003b7213 */ /* 0x000fe20000000000 */
[----:B------:R-:W-:Y:S01]  /*0c50*/  IMAD.HI.U32 R10, R8, R33, RZ ;  /* 0x00000021080a7227 */ /* 0x000fe200078e00ff */
[----:B------:R-:W-:Y:S02]  /*0c60*/  IABS R63, R210 ;  /* 0x000000d2003f7213 */ /* 0x000fe40000000000 */
[C-C-:B------:R-:W-:Y:S01]  /*0c70*/  LOP3.LUT R206, R5.reuse, 0x38, R0.reuse, 0xfe, !PT ;  /* 0x0000003805ce7812 */ /* 0x140fe200078efe00 */
[----:B------:R-:W-:Y:S01]  /*0c80*/  IMAD R31, R2, R12, R31 ;  /* 0x0000000c021f7224 */ /* 0x000fe200078e021f */
[----:B------:R-:W-:Y:S01]  /*0c90*/  LOP3.LUT R208, R5, 0x34, R0, 0xfe, !PT ;  /* 0x0000003405d07812 */ /* 0x000fe200078efe00 */
[----:B------:R-:W-:Y:S01]  /*0ca0*/  IMAD.HI.U32 R12, R8, R35, RZ ;  /* 0x00000023080c7227 */ /* 0x000fe200078e00ff */
[----:B------:R-:W-:-:S02]  /*0cb0*/  IABS R71, R206 ;  /* 0x000000ce00477213 */ /* 0x000fc40000000000 */
[C---:B------:R-:W-:Y:S01]  /*0cc0*/  LOP3.LUT R207, R5.reuse, 0x36, R0, 0xfe, !PT ;  /* 0x0000003605cf7812 */ /* 0x040fe200078efe00 */
[----:B------:R-:W-:Y:S01]  /*0cd0*/  IMAD.MOV R10, RZ, RZ, -R10 ;  /* 0x000000ffff0a7224 */ /* 0x000fe200078e0a0a */
[C---:B------:R-:W-:Y:S01]  /*0ce0*/  LOP3.LUT R205, R5.reuse, 0x3a, R0, 0xfe, !PT ;  /* 0x0000003a05cd7812 */ /* 0x040fe200078efe00 */
[----:B------:R-:W-:Y:S01]  /*0cf0*/  IMAD.MOV R14, RZ, RZ, -R12 ;  /* 0x000000ffff0e7224 */ /* 0x000fe200078e0a0c */
[----:B------:R-:W-:Y:S01]  /*0d00*/  LOP3.LUT R204, R5, 0x3c, R0, 0xfe, !PT ;  /* 0x0000003c05cc7812 */ /* 0x000fe200078efe00 */
[----:B------:R-:W-:Y:S01]  /*0d10*/  IMAD R33, R2, R10, R33 ;  /* 0x0000000a02217224 */ /* 0x000fe200078e0221 */
[----:B------:R-:W-:Y:S01]  /*0d20*/  IABS R67, R208 ;  /* 0x000000d000437213 */ /* 0x000fe20000000000 */
[C---:B------:R-:W-:Y:S01]  /*0d30*/  IMAD.HI.U32 R10, R8.reuse, R39, RZ ;  /* 0x00000027080a7227 */ /* 0x040fe200078e00ff */
[----:B------:R-:W-:Y:S02]  /*0d40*/  IABS R69, R207 ;  /* 0x000000cf00457213 */ /* 0x000fe40000000000 */
[----:B------:R-:W-:Y:S01]  /*0d50*/  IABS R73, R205 ;  /* 0x000000cd00497213 */ /* 0x000fe20000000000 */
[----:B------:R-:W-:Y:S01]  /*0d60*/  IMAD.HI.U32 R12, R8, R43, RZ ;  /* 0x0000002b080c7227 */ /* 0x000fe200078e00ff */
[----:B------:R-:W-:-:S02]  /*0d70*/  IABS R75, R204 ;  /* 0x000000cc004b7213 */ /* 0x000fc40000000000 */
[----:B------:R-:W-:Y:S01]  /*0d80*/  LOP3.LUT R16, R0, 0xc, RZ, 0xfc, !PT ;  /* 0x0000000c00107812 */ /* 0x000fe200078efcff */
[----:B------:R-:W-:Y:S01]  /*0d90*/  IMAD R35, R2, R14, R35 ;  /* 0x0000000e02237224 */ /* 0x000fe200078e0223 */
[C---:B------:R-:W-:Y:S01]  /*0da0*/  LOP3.LUT R105, R0.reuse, 0x18, RZ, 0xfc, !PT ;  /* 0x0000001800697812 */ /* 0x040fe200078efcff */
[----:B------:R-:W-:Y:S01]  /*0db0*/  IMAD.MOV R14, RZ, RZ, -R10 ;  /* 0x000000ffff0e7224 */ /* 0x000fe200078e0a0a */
[C---:B------:R-:W-:Y:S01]  /*0dc0*/  LOP3.LUT R107, R0.reuse, 0x1c, RZ, 0xfc, !PT ;  /* 0x0000001c006b7812 */ /* 0x040fe200078efcff */
[----:B------:R-:W-:Y:S01]  /*0dd0*/  IMAD.MOV R12, RZ, RZ, -R12 ;  /* 0x000000ffff0c7224 */ /* 0x000fe200078e0a0c */
[----:B------:R-:W-:Y:S01]  /*0de0*/  LOP3.LUT R252, R0, 0x20, RZ, 0xfc, !PT ;  /* 0x0000002000fc7812 */ /* 0x000fe200078efcff */
[----:B------:R-:W-:Y:S01]  /*0df0*/  IMAD.HI.U32 R10, R8, R47, RZ ;  /* 0x0000002f080a7227 */ /* 0x000fe200078e00ff */
[C---:B------:R-:W-:Y:S02]  /*0e00*/  LOP3.LUT R250, R0.reuse, 0x24, RZ, 0xfc, !PT ;  /* 0x0000002400fa7812 */ /* 0x040fe400078efcff */
[----:B------:R-:W-:Y:S01]  /*0e10*/  LOP3.LUT R248, R0, 0x28, RZ, 0xfc, !PT ;  /* 0x0000002800f87812 */ /* 0x000fe200078efcff */
[----:B------:R-:W-:Y:S01]  /*0e20*/  IMAD R43, R2, R12, R43 ;  /* 0x0000000c022b7224 */ /* 0x000fe200078e022b */
[C---:B------:R-:W-:Y:S01]  /*0e30*/  LOP3.LUT R246, R0.reuse, 0x2c, RZ, 0xfc, !PT ;  /* 0x0000002c00f67812 */ /* 0x040fe200078efcff */
[----:B------:R-:W-:Y:S01]  /*0e40*/  IMAD.MOV R12, RZ, RZ, -R10 ;  /* 0x000000ffff0c7224 */ /* 0x000fe200078e0a0a */
[----:B------:R-:W-:Y:S01]  /*0e50*/  LOP3.LUT R244, R0, 0x30, RZ, 0xfc, !PT ;  /* 0x0000003000f47812 */ /* 0x000fe200078efcff */
[----:B------:R-:W-:Y:S01]  /*0e60*/  IMAD.HI.U32 R10, R8, R49, RZ ;  /* 0x00000031080a7227 */ /* 0x000fe200078e00ff */
[----:B------:R-:W-:-:S02]  /*0e70*/  LOP3.LUT R242, R0, 0x34, RZ, 0xfc, !PT ;  /* 0x0000003400f27812 */ /* 0x000fc400078efcff */
[----:B------:R-:W-:Y:S01]  /*0e80*/  LOP3.LUT R240, R0, 0x38, RZ, 0xfc, !PT ;  /* 0x0000003800f07812 */ /* 0x000fe200078efcff */
[----:B------:R-:W-:Y:S01]  /*0e90*/  IMAD R47, R2, R12, R47 ;  /* 0x0000000c022f7224 */ /* 0x000fe200078e022f */
[----:B------:R-:W-:Y:S01]  /*0ea0*/  LOP3.LUT R238, R0, 0x3c, RZ, 0xfc, !PT ;  /* 0x0000003c00ee7812 */ /* 0x000fe200078efcff */
[----:B------:R-:W-:Y:S01]  /*0eb0*/  IMAD.HI.U32 R12, R8, R51, RZ ;  /* 0x00000033080c7227 */ /* 0x000fe200078e00ff */
[C---:B------:R-:W-:Y:S02]  /*0ec0*/  LOP3.LUT R52, R0.reuse, 0x2, RZ, 0xfc, !PT ;  /* 0x0000000200347812 */ /* 0x040fe400078efcff */
[C---:B------:R-:W-:Y:S01]  /*0ed0*/  LOP3.LUT R46, R0.reuse, 0x6, RZ, 0xfc, !PT ;  /* 0x00000006002e7812 */ /* 0x040fe200078efcff */
[----:B------:R-:W-:Y:S01]  /*0ee0*/  IMAD.MOV R10, RZ, RZ, -R10 ;  /* 0x000000ffff0a7224 */ /* 0x000fe200078e0a0a */
[----:B------:R-:W-:Y:S01]  /*0ef0*/  LOP3.LUT R106, R0, 0x1a, RZ, 0xfc, !PT ;  /* 0x0000001a006a7812 */ /* 0x000fe200078efcff */
[----:B------:R-:W-:Y:S01]  /*0f00*/  IMAD R39, R2, R14, R39 ;  /* 0x0000000e02277224 */ /* 0x000fe200078e0227 */
[C---:B------:R-:W-:Y:S01]  /*0f10*/  LOP3.LUT R108, R0.reuse, 0x1e, RZ, 0xfc, !PT ;  /* 0x0000001e006c7812 */ /* 0x040fe200078efcff */
[----:B------:R-:W-:Y:S01]  /*0f20*/  IMAD.MOV R14, RZ, RZ, -R12 ;  /* 0x000000ffff0e7224 */ /* 0x000fe200078e0a0c */
[----:B------:R-:W-:Y:S01]  /*0f30*/  LOP3.LUT R251, R0, 0x22, RZ, 0xfc, !PT ;  /* 0x0000002200fb7812 */ /* 0x000fe200078efcff */
[----:B------:R-:W-:Y:S01]  /*0f40*/  IMAD R49, R2, R10, R49 ;  /* 0x0000000a02317224 */ /* 0x000fe200078e0231 */
[----:B------:R-:W-:Y:S01]  /*0f50*/  LOP3.LUT R249, R0, 0x26, RZ, 0xfc, !PT ;  /* 0x0000002600f97812 */ /* 0x000fe200078efcff */
[----:B------:R-:W-:Y:S01]  /*0f60*/  IMAD.HI.U32 R10, R8, R53, RZ ;  /* 0x00000035080a7227 */ /* 0x000fe200078e00ff */
[----:B------:R-:W-:-:S02]  /*0f70*/  LOP3.LUT R247, R0, 0x2a, RZ, 0xfc, !PT ;  /* 0x0000002a00f77812 */ /* 0x000fc400078efcff */
        /* <DEDUP_REMOVED lines=8> */
[----:B------:R-:W-:Y:S02]  /*1000*/  IMAD.MOV R12, RZ, RZ, -R12 ;  /* 0x000000ffff0c7224 */ /* 0x000fe400078e0a0c */
[----:B------:R-:W-:-:S04]  /*1010*/  IMAD.HI.U32 R10, R8, R57, RZ ;  /* 0x00000039080a7227 */ /* 0x000fc800078e00ff */
[C---:B------:R-:W-:Y:S02]  /*1020*/  IMAD R55, R2.reuse, R12, R55 ;  /* 0x0000000c02377224 */ /* 0x040fe400078e0237 */
[----:B------:R-:W-:Y:S02]  /*1030*/  IMAD.MOV R12, RZ, RZ, -R10 ;  /* 0x000000ffff0c7224 */ /* 0x000fe400078e0a0a */
[C---:B------:R-:W-:Y:S02]  /*1040*/  IMAD R53, R2.reuse, R14, R53 ;  /* 0x0000000e02357224 */ /* 0x040fe400078e0235 */
[----:B------:R-:W-:Y:S02]  /*1050*/  IMAD R57, R2, R12, R57 ;  /* 0x0000000c02397224 */ /* 0x000fe400078e0239 */
[----:B------:R-:W-:-:S04]  /*1060*/  IMAD.HI.U32 R12, R8, R61, RZ ;  /* 0x0000003d080c7227 */ /* 0x000fc800078e00ff */
[----:B------:R-:W-:Y:S02]  /*1070*/  IMAD.MOV R14, RZ, RZ, -R12 ;  /* 0x000000ffff0e7224 */ /* 0x000fe400078e0a0c */
[----:B------:R-:W-:-:S04]  /*1080*/  IMAD.HI.U32 R12, R8, R65, RZ ;  /* 0x00000041080c7227 */ /* 0x000fc800078e00ff */
[----:B------:R-:W-:Y:S02]  /*1090*/  IMAD.MOV R12, RZ, RZ, -R12 ;  /* 0x000000ffff0c7224 */ /* 0x000fe400078e0a0c */
[----:B------:R-:W-:Y:S01]  /*10a0*/  @!P1 IMAD.IADD R7, R7, 0x1, -R2 ;  /* 0x0000000107079824 */ /* 0x000fe200078e0a02 */
[C---:B------:R-:W-:Y:S01]  /*10b0*/  ISETP.GT.U32.AND P1, PT, R2.reuse, R21, PT ;  /* 0x000000150200720c */ /* 0x040fe20003f24070 */
[----:B------:R-:W-:Y:S02]  /*10c0*/  IMAD R65, R2, R12, R65 ;  /* 0x0000000c02417224 */ /* 0x000fe400078e0241 */
[----:B------:R-:W-:-:S04]  /*10d0*/  IMAD.HI.U32 R12, R8, R77, RZ ;  /* 0x0000004d080c7227 */ /* 0x000fc800078e00ff */
[----:B------:R-:W-:Y:S02]  /*10e0*/  IMAD.MOV R12, RZ, RZ, -R12 ;  /* 0x000000ffff0c7224 */ /* 0x000fe400078e0a0c */
[--C-:B------:R-:W-:Y:S01]  /*10f0*/  @!P2 IMAD.IADD R9, R9, 0x1, -R2.reuse ;  /* 0x000000010909a824 */ /* 0x100fe200078e0a02 */
[C---:B------:R-:W-:Y:S01]  /*1100*/  ISETP.GT.U32.AND P2, PT, R2.reuse, R23, PT ;  /* 0x000000170200720c */ /* 0x040fe20003f44070 */
[C---:B------:R-:W-:Y:S02]  /*1110*/  IMAD R77, R2.reuse, R12, R77 ;  /* 0x0000000c024d7224 */ /* 0x040fe400078e024d */
[--C-:B------:R-:W-:Y:S01]  /*1120*/  @!P4 IMAD.IADD R13, R13, 0x1, -R2.reuse ;  /* 0x000000010d0dc824 */ /* 0x100fe200078e0a02 */
[C---:B------:R-:W-:Y:S01]  /*1130*/  ISETP.GT.U32.AND P4, PT, R2.reuse, R7, PT ;  /* 0x000000070200720c */ /* 0x040fe20003f84070 */
        /* <DEDUP_REMOVED lines=8> */
[----:B------:R-:W-:Y:S01]  /*11c0*/  @!P2 IMAD.IADD R23, R23, 0x1, -R2 ;  /* 0x000000011717a824 */ /* 0x000fe200078e0a02 */
[----:B------:R-:W-:Y:S01]  /*11d0*/  ISETP.GT.U32.AND P2, PT, R2, R15, PT ;  /* 0x0000000f0200720c */ /* 0x000fe20003f44070 */
[----:B------:R-:W-:-:S04]  /*11e0*/  IMAD.HI.U32 R10, R8, R59, RZ ;  /* 0x0000003b080a7227 */ /* 0x000fc800078e00ff */
        /* <DEDUP_REMOVED lines=12> */
[----:B------:R-:W-:-:S02]  /*12b0*/  IMAD.MOV R10, RZ, RZ, -R10 ;  /* 0x000000ffff0a7224 */ /* 0x000fc400078e0a0a */
[--C-:B------:R-:W-:Y:S01]  /*12c0*/  @!P6 IMAD.IADD R19, R19, 0x1, -R2.reuse ;  /* 0x000000011313e824 */ /* 0x100fe200078e0a02 */
[C---:B------:R-:W-:Y:S01]  /*12d0*/  ISETP.GT.U32.AND P6, PT, R2.reuse, R23, PT ;  /* 0x000000170200720c */ /* 0x040fe20003fc4070 */
[--C-:B------:R-:W-:Y:S01]  /*12e0*/  @!P3 IMAD.IADD R21, R21, 0x1, -R2.reuse ;  /* 0x000000011515b824 */ /* 0x100fe200078e0a02 */
[C---:B------:R-:W-:Y:S01]  /*12f0*/  ISETP.GT.U32.AND P3, PT, R2.reuse, R39, PT ;  /* 0x000000270200720c */ /* 0x040fe20003f64070 */
[--C-:B------:R-:W-:Y:S01]  /*1300*/  @!P0 IMAD.IADD R77, R77, 0x1, -R2.reuse ;  /* 0x000000014d4d8824 */ /* 0x100fe200078e0a02 */
[----:B------:R-:W-:Y:S01]  /*1310*/  ISETP.GT.U32.AND P0, PT, R2, R17, PT ;  /* 0x000000110200720c */ /* 0x000fe20003f04070 */
[--C-:B------:R-:W-:Y:S01]  /*1320*/  @!P1 IMAD.IADD R27, R27, 0x1, -R2.reuse ;  /* 0x000000011b1b9824 */ /* 0x100fe200078e0a02 */
[----:B------:R-:W-:Y:S01]  /*1330*/  ISETP.GE.AND P1, PT, R232, RZ, PT ;  /* 0x000000ffe800720c */ /* 0x000fe20003f26270 */
[--C-:B------:R-:W-:Y:S01]  /*1340*/  @!P2 IMAD.IADD R31, R31, 0x1, -R2.reuse ;  /* 0x000000011f1fa824 */ /* 0x100fe200078e0a02 */
[----:B------:R-:W-:Y:S01]  /*1350*/  ISETP.GE.AND P2, PT, R231, RZ, PT ;  /* 0x000000ffe700720c */ /* 0x000fe20003f46270 */
[--C-:B------:R-:W-:Y:S01]  /*1360*/  @!P5 IMAD.IADD R25, R25, 0x1, -R2.reuse ;  /* 0x000000011919d824 */ /* 0x100fe200078e0a02 */
[C---:B------:R-:W-:Y:S01]  /*1370*/  ISETP.GT.U32.AND P4, PT, R2.reuse, R19, PT ;  /* 0x000000130200720c */ /* 0x040fe20003f84070 */
[----:B------:R-:W-:Y:S01]  /*1380*/  IMAD R59, R2, R10, R59 ;  /* 0x0000000a023b7224 */ /* 0x000fe200078e023b */
[----:B------:R-:W-:Y:S01]  /*1390*/  ISETP.GE.AND P5, PT, R233, RZ, PT ;  /* 0x000000ffe900720c */ /* 0x000fe20003fa6270 */
[--C-:B------:R-:W-:Y:S01]  /*13a0*/  @!P6 IMAD.IADD R23, R23, 0x1, -R2.reuse ;  /* 0x000000011717e824 */ /* 0x100fe200078e0a02 */
[----:B------:R-:W-:Y:S01]  /*13b0*/  ISETP.GE.AND P6, PT, R234, RZ, PT ;  /* 0x000000ffea00720c */ /* 0x000fe20003fc6270 */
[--C-:B------:R-:W-:Y:S01]  /*13c0*/  @!P3 IMAD.IADD R39, R39, 0x1, -R2.reuse ;  /* 0x000000012727b824 */ /* 0x100fe200078e0a02 */
[C---:B------:R-:W-:Y:S01]  /*13d0*/  ISETP.GT.U32.AND P3, PT, R2.reuse, R25, PT ;  /* 0x000000190200720c */ /* 0x040fe20003f64070 */
[----:B------:R-:W-:Y:S01]  /*13e0*/  @!P0 IMAD.IADD R17, R17, 0x1, -R2 ;  /* 0x0000000111118824 */ /* 0x000fe200078e0a02 */
[C---:B------:R-:W-:Y:S01]  /*13f0*/  ISETP.GT.U32.AND P0, PT, R2.reuse, R33, PT ;  /* 0x000000210200720c */ /* 0x040fe20003f04070 */
[----:B------:R-:W-:Y:S01]  /*1400*/  @!P1 IMAD.MOV R11, RZ, RZ, -R11 ;  /* 0x000000ffff0b9224 */ /* 0x000fe200078e0a0b */
[----:B------:R-:W-:Y:S01]  /*1410*/  ISETP.GT.U32.AND P1, PT, R2, R31, PT ;  /* 0x0000001f0200720c */ /* 0x000fe20003f24070 */
[----:B------:R-:W-:-:S02]  /*1420*/  @!P2 IMAD.MOV R13, RZ, RZ, -R13 ;  /* 0x000000ffff0da224 */ /* 0x000fc400078e0a0d */
[----:B------:R-:W-:Y:S01]  /*1430*/  @!P4 IMAD.IADD R19, R19, 0x1, -R2 ;  /* 0x000000011313c824 */ /* 0x000fe200078e0a02 */
[----:B------:R-:W-:Y:S01]  /*1440*/  ISETP.GT.U32.AND P4, PT, R2, R35, PT ;  /* 0x000000230200720c */ /* 0x000fe20003f84070 */
[----:B------:R-:W-:-:S04]  /*1450*/  IMAD.HI.U32 R10, R8, R63, RZ ;  /* 0x0000003f080a7227 */ /* 0x000fc800078e00ff */
[----:B------:R-:W-:Y:S01]  /*1460*/  @!P6 IMAD.MOV R7, RZ, RZ, -R7 ;  /* 0x000000ffff07e224 */ /* 0x000fe200078e0a07 */
[----:B------:R-:W-:Y:S01]  /*1470*/  ISETP.GT.U32.AND P6, PT, R2, R27, PT ;  /* 0x0000001b0200720c */ /* 0x000fe20003fc4070 */
[--C-:B------:R-:W-:Y:S01]  /*1480*/  @!P0 IMAD.IADD R33, R33, 0x1, -R2.reuse ;  /* 0x0000000121218824 */ /* 0x100fe200078e0a02 */
[----:B------:R-:W-:Y:S01]  /*1490*/  ISETP.GE.AND P0, PT, R230, RZ, PT ;  /* 0x000000ffe600720c */ /* 0x000fe20003f06270 */
[--C-:B------:R-:W-:Y:S01]  /*14a0*/  @!P1 IMAD.IADD R31, R31, 0x1, -R2.reuse ;  /* 0x000000011f1f9824 */ /* 0x100fe200078e0a02 */
[C---:B------:R-:W-:Y:S01]  /*14b0*/  ISETP.GT.U32.AND P1, PT, R2.reuse, R49, PT ;  /* 0x000000310200720c */ /* 0x040fe20003f24070 */
[--C-:B------:R-:W-:Y:S01]  /*14c0*/  @!P3 IMAD.IADD R25, R25, 0x1, -R2.reuse ;  /* 0x000000011919b824 */ /* 0x100fe200078e0a02 */
[C---:B------:R-:W-:Y:S01]  /*14d0*/  ISETP.GT.U32.AND P2, PT, R2.reuse, R33, PT ;  /* 0x000000210200720c */ /* 0x040fe20003f44070 */
[----:B------:R-:W-:Y:S01]  /*14e0*/  @!P4 IMAD.IADD R35, R35, 0x1, -R2 ;  /* 0x000000012323c824 */ /* 0x000fe200078e0a02 */
[----:B------:R-:W-:Y:S01]  /*14f0*/  ISETP.GE.AND P4, PT, R229, RZ, PT ;  /* 0x000000ffe500720c */ /* 0x000fe20003f86270 */
[C---:B------:R-:W-:Y:S01]  /*1500*/  IMAD R61, R2.reuse, R14, R61 ;  /* 0x0000000e023d7224 */ /* 0x040fe200078e023d */
[----:B------:R-:W-:Y:S01]  /*1510*/  ISETP.GT.U32.AND P3, PT, R2, R43, PT ;  /* 0x0000002b0200720c */ /* 0x000fe20003f64070 */
[----:B------:R-:W-:-:S02]  /*1520*/  IMAD.MOV R14, RZ, RZ, -R10 ;  /* 0x000000ffff0e7224 */ /* 0x000fc400078e0a0a */
[----:B------:R-:W-:Y:S01]  /*1530*/  @!P5 IMAD.MOV R9, RZ, RZ, -R9 ;  /* 0x000000ffff09d224 */ /* 0x000fe200078e0a09 */
[C---:B------:R-:W-:Y:S01]  /*1540*/  ISETP.GT.U32.AND P5, PT, R2.reuse, R39, PT ;  /* 0x000000270200720c */ /* 0x040fe20003fa4070 */
[--C-:B------:R-:W-:Y:S01]  /*1550*/  @!P6 IMAD.IADD R27, R27, 0x1, -R2.reuse ;  /* 0x000000011b1be824 */ /* 0x100fe200078e0a02 */
[----:B------:R-:W-:Y:S01]  /*1560*/  ISETP.GT.U32.AND P6, PT, R2, R47, PT ;  /* 0x0000002f0200720c */ /* 0x000fe20003fc4070 */
[--C-:B------:R-:W-:Y:S01]  /*1570*/  @!P1 IMAD.IADD R49, R49, 0x1, -R2.reuse ;  /* 0x0000000131319824 */ /* 0x100fe200078e0a02 */
[----:B------:R-:W-:Y:S01]  /*1580*/  ISETP.GE.AND P1, PT, R226, RZ, PT ;  /* 0x000000ffe200720c */ /* 0x000fe20003f26270 */
[----:B------:R-:W-:Y:S01]  /*1590*/  @!P2 IMAD.IADD R33, R33, 0x1, -R2 ;  /* 0x000000012121a824 */ /* 0x000fe200078e0a02 */
[----:B------:R-:W-:Y:S01]  /*15a0*/  ISETP.GT.U32.AND P2, PT, R2, R51, PT ;  /* 0x000000330200720c */ /* 0x000fe20003f44070 */
[----:B------:R-:W-:Y:S01]  /*15b0*/  @!P4 IMAD.MOV R17, RZ, RZ, -R17 ;  /* 0x000000ffff11c224 */ /* 0x000fe200078e0a11 */
[----:B------:R-:W-:Y:S01]  /*15c0*/  ISETP.GE.AND P4, PT, R228, RZ, PT ;  /* 0x000000ffe400720c */ /* 0x000fe20003f86270 */
[----:B------:R-:W-:-:S02]  /*15d0*/  IMAD R63, R2, R14, R63 ;  /* 0x0000000e023f7224 */ /* 0x000fc400078e023f */
[----:B------:R-:W-:Y:S01]  /*15e0*/  @!P0 IMAD.MOV R15, RZ, RZ, -R15 ;  /* 0x000000ffff0f8224 */ /* 0x000fe200078e0a0f */
[C---:B------:R-:W-:Y:S01]  /*15f0*/  ISETP.GT.U32.AND P0, PT, R2.reuse, R35, PT ;  /* 0x000000230200720c */ /* 0x040fe20003f04070 */
[--C-:B------:R-:W-:Y:S01]  /*1600*/  @!P3 IMAD.IADD R43, R43, 0x1, -R2.reuse ;  /* 0x000000012b2bb824 */ /* 0x100fe200078e0a02 */
[----:B------:R-:W-:Y:S01]  /*1610*/  ISETP.GE.AND P3, PT, R227, RZ, PT ;  /* 0x000000ffe300720c */ /* 0x000fe20003f66270 */
[--C-:B------:R-:W-:Y:S01]  /*1620*/  @!P5 IMAD.IADD R39, R39, 0x1, -R2.reuse ;  /* 0x000000012727d824 */ /* 0x100fe200078e0a02 */
[C---:B------:R-:W-:Y:S01]  /*1630*/  ISETP.GT.U32.AND P5, PT, R2.reuse, R55, PT ;  /* 0x000000370200720c */ /* 0x040fe20003fa4070 */
        /* <DEDUP_REMOVED lines=8> */
[----:B------:R-:W-:Y:S01]  /*16c0*/  @!P0 IMAD.IADD R35, R35, 0x1, -R2 ;  /* 0x0000000123238824 */ /* 0x000fe200078e0a02 */
[C---:B------:R-:W-:Y:S01]  /*16d0*/  ISETP.GT.U32.AND P0, PT, R2.reuse, R53, PT ;  /* 0x000000350200720c */ /* 0x040fe20003f04070 */
[----:B------:R-:W-:Y:S01]  /*16e0*/  @!P3 IMAD.MOV R21, RZ, RZ, -R21 ;  /* 0x000000ffff15b224 */ /* 0x000fe200078e0a15 */
[----:B------:R-:W-:Y:S01]  /*16f0*/  ISETP.GT.U32.AND P3, PT, R2, R47, PT ;  /* 0x0000002f0200720c */ /* 0x000fe20003f64070 */
[----:B------:R-:W-:-:S04]  /*1700*/  IMAD.HI.U32 R5, R8, R71, RZ ;  /* 0x0000004708057227 */ /* 0x000fc800078e00ff */
[----:B------:R-:W-:Y:S01]  /*1710*/  @!P2 IMAD.MOV R25, RZ, RZ, -R25 ;  /* 0x000000ffff19a224 */ /* 0x000fe200078e0a19 */
[C---:B------:R-:W-:Y:S01]  /*1720*/  ISETP.GT.U32.AND P2, PT, R2.reuse, R51, PT ;  /* 0x000000330200720c */ /* 0x040fe20003f44070 */
[----:B------:R-:W-:Y:S01]  /*1730*/  @!P1 IMAD.IADD R49, R49, 0x1, -R2 ;  /* 0x0000000131319824 */ /* 0x000fe200078e0a02 */
[C---:B------:R-:W-:Y:S01]  /*1740*/  ISETP.GT.U32.AND P1, PT, R2.reuse, R63, PT ;  /* 0x0000003f0200720c */ /* 0x040fe20003f24070 */
[----:B------:R-:W-:Y:S02]  /*1750*/  IMAD.MOV R5, RZ, RZ, -R5 ;  /* 0x000000ffff057224 */ /* 0x000fe400078e0a05 */
[----:B------:R-:W-:Y:S02]  /*1760*/  IMAD R235, R3, 0x40, R50 ;  /* 0x0000004003eb7824 */ /* 0x000fe400078e0232 */
[--C-:B------:R-:W-:Y:S01]  /*1770*/  @!P5 IMAD.IADD R55, R55, 0x1, -R2.reuse ;  /* 0x000000013737d824 */ /* 0x100fe200078e0a02 */
[----:B------:R-:W-:Y:S01]  /*1780*/  ISETP.GE.AND P5, PT, R223, RZ, PT ;  /* 0x000000ffdf00720c */ /* 0x000fe20003fa6270 */
[----:B------:R-:W-:Y:S01]  /*1790*/  @!P4 IMAD.IADD R43, R43, 0x1, -R2 ;  /* 0x000000012b2bc824 */ /* 0x000fe200078e0a02 */
[----:B------:R-:W-:Y:S01]  /*17a0*/  ISETP.GT.U32.AND P4, PT, R2, R59, PT ;  /* 0x0000003b0200720c */ /* 0x000fe20003f84070 */
[----:B------:R-:W-:-:S04]  /*17b0*/  IMAD.HI.U32 R10, R8, R67, RZ ;  /* 0x00000043080a7227 */ /* 0x000fc800078e00ff */
[--C-:B------:R-:W-:Y:S01]  /*17c0*/  @!P2 IMAD.IADD R51, R51, 0x1, -R2.reuse ;  /* 0x000000013333a824 */ /* 0x100fe200078e0a02 */
[----:B------:R-:W-:Y:S01]  /*17d0*/  ISETP.GT.U32.AND P2, PT, R2, R65, PT ;  /* 0x000000410200720c */ /* 0x000fe20003f44070 */
[--C-:B------:R-:W-:Y:S01]  /*17e0*/  @!P1 IMAD.IADD R63, R63, 0x1, -R2.reuse ;  /* 0x000000013f3f9824 */ /* 0x100fe200078e0a02 */
[----:B------:R-:W-:Y:S01]  /*17f0*/  ISETP.GE.AND P1, PT, R220, RZ, PT ;  /* 0x000000ffdc00720c */ /* 0x000fe20003f26270 */
[----:B------:R-:W-:Y:S01]  /*1800*/  IMAD R71, R2, R5, R71 ;  /* 0x0000000502477224 */ /* 0x000fe200078e0247 */
[----:B------:R-:W-:Y:S01]  /*1810*/  IABS R5, R235 ;  /* 0x000000eb00057213 */ /* 0x000fe20000000000 */
[----:B------:R-:W-:Y:S02]  /*1820*/  IMAD.MOV.U32 R41, RZ, RZ, R39 ;  /* 0x000000ffff297224 */ /* 0x000fe400078e0027 */
[--C-:B------:R-:W-:Y:S01]  /*1830*/  @!P0 IMAD.IADD R53, R53, 0x1, -R2.reuse ;  /* 0x0000000135358824 */ /* 0x100fe200078e0a02 */
[----:B------:R-:W-:Y:S01]  /*1840*/  ISETP.GE.AND P0, PT, R224, RZ, PT ;  /* 0x000000ffe000720c */ /* 0x000fe20003f06270 */
[----:B------:R-:W-:Y:S01]  /*1850*/  @!P3 IMAD.IADD R47, R47, 0x1, -R2 ;  /* 0x000000012f2fb824 */ /* 0x000fe200078e0a02 */
[----:B------:R-:W-:Y:S01]  /*1860*/  ISETP.GT.U32.AND P3, PT, R2, R61, PT ;  /* 0x0000003d0200720c */ /* 0x000fe20003f64070 */
[----:B------:R-:W-:-:S02]  /*1870*/  IMAD.MOV R10, RZ, RZ, -R10 ;  /* 0x000000ffff0a7224 */ /* 0x000fc400078e0a0a */
[----:B------:R-:W-:Y:S01]  /*1880*/  @!P2 IMAD.IADD R65, R65, 0x1, -R2 ;  /* 0x000000014141a824 */ /* 0x000fe200078e0a02 */
[----:B------:R-:W-:Y:S01]  /*1890*/  ISETP.GE.AND P2, PT, R219, RZ, PT ;  /* 0x000000ffdb00720c */ /* 0x000fe20003f46270 */
[----:B------:R-:W-:Y:S02]  /*18a0*/  IMAD.MOV.U32 R45, RZ, RZ, R43 ;  /* 0x000000ffff2d7224 */ /* 0x000fe400078e002b */
[----:B------:R-:W-:Y:S01]  /*18b0*/  @!P1 IMAD.MOV R41, RZ, RZ, -R41 ;  /* 0x000000ffff299224 */ /* 0x000fe200078e0a29 */
[----:B------:R-:W-:Y:S01]  /*18c0*/  ISETP.GT.U32.AND P1, PT, R2, R63, PT ;  /* 0x0000003f0200720c */ /* 0x000fe20003f24070 */
[----:B------:R-:W-:-:S04]  /*18d0*/  IMAD.HI.U32 R6, R6, R5, RZ ;  /* 0x0000000506067227 */ /* 0x000fc800078e00ff */
[----:B------:R-:W-:Y:S01]  /*18e0*/  @!P6 IMAD.IADD R57, R57, 0x1, -R2 ;  /* 0x000000013939e824 */ /* 0x000fe200078e0a02 */
[C---:B------:R-:W-:Y:S01]  /*18f0*/  ISETP.GT.U32.AND P6, PT, R2.reuse, R55, PT ;  /* 0x000000370200720c */ /* 0x040fe20003fc4070 */
[C---:B------:R-:W-:Y:S02]  /*1900*/  IMAD R67, R2.reuse, R10, R67 ;  /* 0x0000000a02437224 */ /* 0x040fe400078e0243 */
[----:B------:R-:W-:Y:S01]  /*1910*/  @!P2 IMAD.MOV R45, RZ, RZ, -R45 ;  /* 0x000000ffff2da224 */ /* 0x000fe200078e0a2d */
[----:B------:R-:W-:Y:S01]  /*1920*/  ISETP.GT.U32.AND P2, PT, R2, R65, PT ;  /* 0x000000410200720c */ /* 0x000fe20003f44070 */
[----:B------:R-:W-:-:S04]  /*1930*/  IMAD.HI.U32 R10, R8, R69, RZ ;  /* 0x00000045080a7227 */ /* 0x000fc800078e00ff */
[----:B------:R-:W-:Y:S02]  /*1940*/  IMAD.MOV R6, RZ, RZ, -R6 ;  /* 0x000000ffff067224 */ /* 0x000fe400078e0a06 */
[----:B------:R-:W-:Y:S01]  /*1950*/  @!P5 IMAD.MOV R31, RZ, RZ, -R31 ;  /* 0x000000ffff1fd224 */ /* 0x000fe200078e0a1f */
[----:B------:R-:W-:Y:S01]  /*1960*/  ISETP.GT.U32.AND P5, PT, R2, R57, PT ;  /* 0x000000390200720c */ /* 0x000fe20003fa4070 */
[----:B------:R-:W-:Y:S02]  /*1970*/  IMAD.MOV R10, RZ, RZ, -R10 ;  /* 0x000000ffff0a7224 */ /* 0x000fe400078e0a0a */
[----:B------:R-:W-:Y:S02]  /*1980*/  IMAD.MOV.U32 R29, RZ, RZ, R27 ;  /* 0x000000ffff1d7224 */ /* 0x000fe400078e001b */
[----:B------:R-:W-:Y:S01]  /*1990*/  @!P4 IMAD.IADD R59, R59, 0x1, -R2 ;  /* 0x000000013b3bc824 */ /* 0x000fe200078e0a02 */
[----:B------:R-:W-:Y:S01]  /*19a0*/  ISETP.GE.AND P4, PT, R222, RZ, PT ;  /* 0x000000ffde00720c */ /* 0x000fe20003f86270 */
[----:B------:R-:W-:-:S02]  /*19b0*/  IMAD R5, R4, R6, R5 ;  /* 0x0000000604057224 */ /* 0x000fc400078e0205 */
[C---:B------:R-:W-:Y:S02]  /*19c0*/  IMAD R69, R2.reuse, R10, R69 ;  /* 0x0000000a02457224 */ /* 0x040fe400078e0245 */
[----:B------:R-:W-:Y:S01]  /*19d0*/  @!P0 IMAD.MOV R29, RZ, RZ, -R29 ;  /* 0x000000ffff1d8224 */ /* 0x000fe200078e0a1d */
[----:B------:R-:W-:Y:S01]  /*19e0*/  ISETP.GT.U32.AND P0, PT, R2, R53, PT ;  /* 0x000000350200720c */ /* 0x000fe20003f04070 */
[--C-:B------:R-:W-:Y:S01]  /*19f0*/  @!P3 IMAD.IADD R61, R61, 0x1, -R2.reuse ;  /* 0x000000013d3db824 */ /* 0x100fe200078e0a02 */
[----:B------:R-:W-:Y:S01]  /*1a00*/  ISETP.GE.AND P3, PT, R221, RZ, PT ;  /* 0x000000ffdd00720c */ /* 0x000fe20003f66270 */
[--C-:B------:R-:W-:Y:S01]  /*1a10*/  @!P1 IMAD.IADD R63, R63, 0x1, -R2.reuse ;  /* 0x000000013f3f9824 */ /* 0x100fe200078e0a02 */
[----:B------:R-:W-:Y:S01]  /*1a20*/  ISETP.GT.U32.AND P1, PT, R4, R5, PT ;  /* 0x000000050400720c */ /* 0x000fe20003f24070 */
[--C-:B------:R-:W-:Y:S01]  /*1a30*/  @!P6 IMAD.IADD R55, R55, 0x1, -R2.reuse ;  /* 0x000000013737e824 */ /* 0x100fe200078e0a02 */
[----:B------:R-:W-:Y:S01]  /*1a40*/  ISETP.GT.U32.AND P6, PT, R2, R69, PT ;  /* 0x000000450200720c */ /* 0x000fe20003fc4070 */
[--C-:B------:R-:W-:Y:S01]  /*1a50*/  @!P2 IMAD.IADD R65, R65, 0x1, -R2.reuse ;  /* 0x000000014141a824 */ /* 0x100fe200078e0a02 */
[----:B------:R-:W-:Y:S01]  /*1a60*/  ISETP.GE.AND P2, PT, R216, RZ, PT ;  /* 0x000000ffd800720c */ /* 0x000fe20003f46270 */
[----:B------:R-:W-:Y:S01]  /*1a70*/  @!P5 IMAD.IADD R57, R57, 0x1, -R2 ;  /* 0x000000013939d824 */ /* 0x000fe200078e0a02 */
[----:B------:R-:W-:Y:S01]  /*1a80*/  ISETP.GT.U32.AND P5, PT, R2, R71, PT ;  /* 0x000000470200720c */ /* 0x000fe20003fa4070 */
[----:B------:R-:W-:-:S02]  /*1a90*/  IMAD.MOV.U32 R37, RZ, RZ, R35 ;  /* 0x000000ffff257224 */ /* 0x000fc400078e0023 */
[----:B------:R-:W-:Y:S01]  /*1aa0*/  @!P4 IMAD.MOV R33, RZ, RZ, -R33 ;  /* 0x000000ffff21c224 */ /* 0x000fe200078e0a21 */
[----:B------:R-:W-:Y:S01]  /*1ab0*/  ISETP.GT.U32.AND P4, PT, R2, R59, PT ;  /* 0x0000003b0200720c */ /* 0x000fe20003f84070 */
[----:B------:R-:W-:-:S04]  /*1ac0*/  IMAD.HI.U32 R10, R8, R73, RZ ;  /* 0x00000049080a7227 */ /* 0x000fc800078e00ff */
[----:B------:R-:W-:Y:S01]  /*1ad0*/  @!P0 IMAD.IADD R53, R53, 0x1, -R2 ;  /* 0x0000000135358824 */ /* 0x000fe200078e0a02 */
[C---:B------:R-:W-:Y:S01]  /*1ae0*/  ISETP.GT.U32.AND P0, PT, R2.reuse, R67, PT ;  /* 0x000000430200720c */ /* 0x040fe20003f04070 */
[----:B------:R-:W-:Y:S01]  /*1af0*/  @!P3 IMAD.MOV R37, RZ, RZ, -R37 ;  /* 0x000000ffff25b224 */ /* 0x000fe200078e0a25 */
[----:B------:R-:W-:Y:S01]  /*1b00*/  ISETP.GT.U32.AND P3, PT, R2, R61, PT ;  /* 0x0000003d0200720c */ /* 0x000fe20003f64070 */
[----:B------:R-:W-:Y:S02]  /*1b10*/  @!P1 IMAD.IADD R5, R5, 0x1, -R4 ;  /* 0x0000000105059824 */ /* 0x000fe400078e0a04 */
[----:B------:R-:W-:Y:S02]  /*1b20*/  IMAD.MOV R10, RZ, RZ, -R10 ;  /* 0x000000ffff0a7224 */ /* 0x000fe400078e0a0a */
[----:B------:R-:W-:-:S04]  /*1b30*/  IMAD.HI.U32 R8, R8, R75, RZ ;  /* 0x0000004b08087227 */ /* 0x000fc800078e00ff */
[----:B------:R-:W-:Y:S01]  /*1b40*/  @!P6 IMAD.IADD R69, R69, 0x1, -R2 ;  /* 0x000000014545e824 */ /* 0x000fe200078e0a02 */
[----:B------:R-:W-:Y:S01]  /*1b50*/  ISETP.GE.AND P6, PT, R217, RZ, PT ;  /* 0x000000ffd900720c */ /* 0x000fe20003fc6270 */
[----:B------:R-:W-:Y:S01]  /*1b60*/  @!P2 IMAD.MOV R51, RZ, RZ, -R51 ;  /* 0x000000ffff33a224 */ /* 0x000fe200078e0a33 */
[----:B------:R-:W-:Y:S01]  /*1b70*/  ISETP.GT.U32.AND P2, PT, R4, R5, PT ;  /* 0x000000050400720c */ /* 0x000fe20003f44070 */
[C---:B------:R-:W-:Y:S02]  /*1b80*/  IMAD R73, R2.reuse, R10, R73 ;  /* 0x0000000a02497224 */ /* 0x040fe400078e0249 */
[----:B------:R-:W-:Y:S02]  /*1b90*/  IMAD.MOV R8, RZ, RZ, -R8 ;  /* 0x000000ffff087224 */ /* 0x000fe400078e0a08 */
[----:B------:R-:W-:Y:S01]  /*1ba0*/  @!P5 IMAD.IADD R71, R71, 0x1, -R2 ;  /* 0x000000014747d824 */ /* 0x000fe200078e0a02 */
[C---:B------:R-:W-:Y:S01]  /*1bb0*/  ISETP.GT.U32.AND P5, PT, R2.reuse, R69, PT ;  /* 0x000000450200720c */ /* 0x040fe20003fa4070 */
[----:B------:R-:W-:-:S02]  /*1bc0*/  IMAD R75, R2, R8, R75 ;  /* 0x00000008024b7224 */ /* 0x000fc400078e024b */
[--C-:B------:R-:W-:Y:S01]  /*1bd0*/  @!P4 IMAD.IADD R59, R59, 0x1, -R2.reuse ;  /* 0x000000013b3bc824 */ /* 0x100fe200078e0a02 */
[----:B------:R-:W-:Y:S01]  /*1be0*/  ISETP.GT.U32.AND P4, PT, R2, R73, PT ;  /* 0x000000490200720c */ /* 0x000fe20003f84070 */
[--C-:B------:R-:W-:Y:S01]  /*1bf0*/  @!P0 IMAD.IADD R67, R67, 0x1, -R2.reuse ;  /* 0x0000000143438824 */ /* 0x100fe200078e0a02 */
[----:B------:R-:W-:Y:S01]  /*1c00*/  ISETP.GE.AND P0, PT, R218, RZ, PT ;  /* 0x000000ffda00720c */ /* 0x000fe20003f06270 */
[----:B------:R-:W-:Y:S01]  /*1c10*/  @!P3 IMAD.IADD R61, R61, 0x1, -R2 ;  /* 0x000000013d3db824 */ /* 0x000fe200078e0a02 */
[C---:B------:R-:W-:Y:S01]  /*1c20*/  ISETP.GT.U32.AND P3, PT, R2.reuse, R75, PT ;  /* 0x0000004b0200720c */ /* 0x040fe20003f64070 */
[----:B------:R-:W-:Y:S01]  /*1c30*/  @!P2 IMAD.IADD R5, R5, 0x1, -R4 ;  /* 0x000000010505a824 */ /* 0x000fe200078e0a04 */
[----:B------:R-:W-:Y:S01]  /*1c40*/  ISETP.GE.AND P2, PT, R209, RZ, PT ;  /* 0x000000ffd100720c */ /* 0x000fe20003f46270 */
[----:B------:R-:W-:Y:S01]  /*1c50*/  @!P6 IMAD.MOV R49, RZ, RZ, -R49 ;  /* 0x000000ffff31e224 */ /* 0x000fe200078e0a31 */
[----:B------:R-:W-:Y:S01]  /*1c60*/  ISETP.GT.U32.AND P6, PT, R2, R71, PT ;  /* 0x000000470200720c */ /* 0x000fe20003fc4070 */
[----:B------:R-:W-:Y:S01]  /*1c70*/  @!P5 IMAD.IADD R69, R69, 0x1, -R2 ;  /* 0x000000014545d824 */ /* 0x000fe200078e0a02 */
[----:B------:R-:W-:-:S03]  /*1c80*/  ISETP.GE.AND P5, PT, R215, RZ, PT ;  /* 0x000000ffd700720c */ /* 0x000fc60003fa6270 */
[--C-:B------:R-:W-:Y:S01]  /*1c90*/  @!P4 IMAD.IADD R73, R73, 0x1, -R2.reuse ;  /* 0x000000014949c824 */ /* 0x100fe200078e0a02 */
[----:B------:R-:W-:Y:S01]  /*1ca0*/  ISETP.GE.AND P4, PT, R214, RZ, PT ;  /* 0x000000ffd600720c */ /* 0x000fe20003f86270 */
[----:B------:R-:W-:Y:S01]  /*1cb0*/  @!P0 IMAD.MOV R47, RZ, RZ, -R47 ;  /* 0x000000ffff2f8224 */ /* 0x000fe200078e0a2f */
[C---:B------:R-:W-:Y:S01]  /*1cc0*/  ISETP.GT.U32.AND P0, PT, R2.reuse, R67, PT ;  /* 0x000000430200720c */ /* 0x040fe20003f04070 */
[--C-:B------:R-:W-:Y:S01]  /*1cd0*/  @!P3 IMAD.IADD R75, R75, 0x1, -R2.reuse ;  /* 0x000000014b4bb824 */ /* 0x100fe200078e0a02 */
[C---:B------:R-:W-:Y:S01]  /*1ce0*/  ISETP.GT.U32.AND P3, PT, R2.reuse, R73, PT ;  /* 0x000000490200720c */ /* 0x040fe20003f64070 */
[----:B------:R-:W-:Y:S01]  /*1cf0*/  @!P2 IMAD.MOV R65, RZ, RZ, -R65 ;  /* 0x000000ffff41a224 */ /* 0x000fe200078e0a41 */
[----:B------:R-:W-:Y:S01]  /*1d00*/  ISETP.GE.AND P2, PT, R205, RZ, PT ;  /* 0x000000ffcd00720c */ /* 0x000fe20003f46270 */
[----:B------:R-:W-:Y:S01]  /*1d10*/  @!P6 IMAD.IADD R71, R71, 0x1, -R2 ;  /* 0x000000014747e824 */ /* 0x000fe200078e0a02 */
[----:B------:R-:W-:Y:S01]  /*1d20*/  ISETP.GT.U32.AND P1, PT, R2, R75, PT ;  /* 0x0000004b0200720c */ /* 0x000fe20003f24070 */
[----:B------:R-:W-:Y:S01]  /*1d30*/  @!P5 IMAD.MOV R53, RZ, RZ, -R53 ;  /* 0x000000ffff35d224 */ /* 0x000fe200078e0a35 */
[----:B------:R-:W-:-:S02]  /*1d40*/  ISETP.GE.AND P5, PT, R213, RZ, PT ;  /* 0x000000ffd500720c */ /* 0x000fc40003fa6270 */
[----:B------:R-:W-:Y:S01]  /*1d50*/  ISETP.GE.AND P6, PT, R0, c[0x0][0x180], PT ;  /* 0x0000600000007a0c */ /* 0x000fe20003fc6270 */
[----:B------:R-:W-:Y:S02]  /*1d60*/  @!P4 IMAD.MOV R55, RZ, RZ, -R55 ;  /* 0x000000ffff37c224 */ /* 0x000fe400078e0a37 */
[--C-:B------:R-:W-:Y:S01]  /*1d70*/  @!P0 IMAD.IADD R67, R67, 0x1, -R2.reuse ;  /* 0x0000000143438824 */ /* 0x100fe200078e0a02 */
[----:B------:R-:W-:Y:S01]  /*1d80*/  ISETP.GT.AND P0, PT, R198, 0x3f, PT ;  /* 0x0000003fc600780c */ /* 0x000fe20003f04270 */
[--C-:B------:R-:W-:Y:S01]  /*1d90*/  @!P3 IMAD.IADD R73, R73, 0x1, -R2.reuse ;  /* 0x000000014949b824 */ /* 0x100fe200078e0a02 */
[----:B------:R-:W-:Y:S02]  /*1da0*/  ISETP.GE.AND P3, PT, R211, RZ, PT ;  /* 0x000000ffd300720c */ /* 0x000fe40003f66270 */
[----:B------:R-:W-:Y:S01]  /*1db0*/  SEL R3, RZ, 0x4, !P0 ;  /* 0x00000004ff037807 */ /* 0x000fe20004000000 */
[----:B------:R-:W-:Y:S01]  /*1dc0*/  @!P2 IMAD.MOV R73, RZ, RZ, -R73 ;  /* 0x000000ffff49a224 */ /* 0x000fe200078e0a49 */
[----:B------:R-:W-:Y:S01]  /*1dd0*/  ISETP.GE.AND P2, PT, R235, RZ, PT ;  /* 0x000000ffeb00720c */ /* 0x000fe20003f46270 */
[----:B------:R-:W-:Y:S01]  /*1de0*/  @!P5 IMAD.MOV R57, RZ, RZ, -R57 ;  /* 0x000000ffff39d224 */ /* 0x000fe200078e0a39 */
[----:B------:R-:W-:Y:S01]  /*1df0*/  SEL R6, R3, RZ, !P6 ;  /* 0x000000ff03067207 */ /* 0x000fe20007000000 */
[----:B------:R-:W-:Y:S01]  /*1e00*/  @!P1 IMAD.IADD R75, R75, 0x1, -R2 ;  /* 0x000000014b4b9824 */ /* 0x000fe200078e0a02 */
[----:B------:R-:W-:-:S02]  /*1e10*/  ISETP.GE.AND P5, PT, R208, RZ, PT ;  /* 0x000000ffd000720c */ /* 0x000fc40003fa6270 */
[----:B------:R-:W-:Y:S02]  /*1e20*/  ISETP.GE.AND P6, PT, R212, RZ, PT ;  /* 0x000000ffd400720c */ /* 0x000fe40003fc6270 */
[----:B------:R-:W-:Y:S01]  /*1e30*/  ISETP.GE.AND P1, PT, R210, RZ, PT ;  /* 0x000000ffd200720c */ /* 0x000fe20003f26270 */
[----:B------:R-:W-:Y:S01]  /*1e40*/  @!P3 IMAD.MOV R61, RZ, RZ, -R61 ;  /* 0x000000ffff3db224 */ /* 0x000fe200078e0a3d */
[----:B------:R-:W-:Y:S02]  /*1e50*/  ISETP.GE.AND P3, PT, R207, RZ, PT ;  /* 0x000000ffcf00720c */ /* 0x000fe40003f66270 */
[----:B------:R-:W-:Y:S01]  /*1e60*/  ISETP.NE.U32.AND P4, PT, R6, RZ, PT ;  /* 0x000000ff0600720c */ /* 0x000fe20003f85070 */
[----:B------:R-:W-:Y:S01]  /*1e70*/  @!P2 IMAD.MOV R5, RZ, RZ, -R5 ;  /* 0x000000ffff05a224 */ /* 0x000fe200078e0a05 */
[----:B------:R-:W-:Y:S02]  /*1e80*/  ISETP.NE.AND P2, PT, RZ, c[0x0][0x178], PT ;  /* 0x00005e00ff007a0c */ /* 0x000fe40003f45270 */
[----:B------:R-:W-:Y:S01]  /*1e90*/  LOP3.LUT R6, R0, 0x10, RZ, 0xfc, !PT ;  /* 0x0000001000067812 */ /* 0x000fe200078efcff */
[----:B------:R-:W-:Y:S01]  /*1ea0*/  @!P5 IMAD.MOV R67, RZ, RZ, -R67 ;  /* 0x000000ffff43d224 */ /* 0x000fe200078e0a43 */
[----:B------:R-:W-:Y:S01]  /*1eb0*/  ISETP.GE.AND P5, PT, R203, RZ, PT ;  /* 0x000000ffcb00720c */ /* 0x000fe20003fa6270 */
[----:B------:R-:W-:Y:S01]  /*1ec0*/  @!P6 IMAD.MOV R59, RZ, RZ, -R59 ;  /* 0x000000ffff3be224 */ /* 0x000fe200078e0a3b */
[----:B------:R-:W-:Y:S01]  /*1ed0*/  ISETP.GE.AND P6, PT, R204, RZ, PT ;  /* 0x000000ffcc00720c */ /* 0x000fe20003fc6270 */
[----:B------:R-:W-:Y:S01]  /*1ee0*/  @!P1 IMAD.MOV R63, RZ, RZ, -R63 ;  /* 0x000000ffff3f9224 */ /* 0x000fe200078e0a3f */
[----:B------:R-:W-:Y:S01]  /*1ef0*/  ISETP.GE.AND P1, PT, R206, RZ, PT ;  /* 0x000000ffce00720c */ /* 0x000fe20003f26270 */
[----:B------:R-:W-:Y:S01]  /*1f00*/  @!P3 IMAD.MOV R69, RZ, RZ, -R69 ;  /* 0x000000ffff45b224 */ /* 0x000fe200078e0a45 */
[----:B------:R-:W-:-:S03]  /*1f10*/  ISETP.GE.AND P3, PT, R20, c[0x0][0x180], PT ;  /* 0x0000600014007a0c */ /* 0x000fc60003f66270 */
[----:B------:R-:W-:Y:S02]  /*1f20*/  @!P2 LOP3.LUT R5, RZ, c[0x0][0x178], RZ, 0x33, !PT ;  /* 0x00005e00ff05aa12 */ /* 0x000fe400078e33ff */
[----:B------:R-:W-:Y:S02]  /*1f30*/  SEL R2, R3, RZ, !P3 ;  /* 0x000000ff03027207 */ /* 0x000fe40005800000 */
[----:B------:R-:W-:Y:S01]  /*1f40*/  @!P5 IMAD.MOV R77, RZ, RZ, -R77 ;  /* 0x000000ffff4dd224 */ /* 0x000fe200078e0a4d */
[----:B------:R-:W-:Y:S01]  /*1f50*/  ISETP.GE.AND P3, PT, R16, c[0x0][0x180], PT ;  /* 0x0000600010007a0c */ /* 0x000fe20003f66270 */
[----:B------:R-:W-:Y:S01]  /*1f60*/  @!P6 IMAD.MOV R75, RZ, RZ, -R75 ;  /* 0x000000ffff4be224 */ /* 0x000fe200078e0a4b */
[----:B------:R-:W-:Y:S01]  /*1f70*/  ISETP.NE.U32.AND P5, PT, R2, RZ, PT ;  /* 0x000000ff0200720c */ /* 0x000fe20003fa5070 */
[----:B------:R-:W-:Y:S01]  /*1f80*/  IMAD R87, R5, c[0x0][0x184], RZ ;  /* 0x0000610005577a24 */ /* 0x000fe200078e02ff */
[----:B------:R-:W-:Y:S01]  /*1f90*/  ISETP.NE.AND P6, PT, RZ, c[0x0][0x17c], PT ;  /* 0x00005f00ff007a0c */ /* 0x000fe20003fc5270 */
[----:B------:R-:W-:Y:S01]  /*1fa0*/  IMAD R5, R0, c[0x0][0x188], RZ ;  /* 0x0000620000057a24 */ /* 0x000fe200078e02ff */
[----:B------:R-:W-:Y:S01]  /*1fb0*/  LOP3.LUT R2, RZ, c[0x0][0x17c], RZ, 0x33, !PT ;  /* 0x00005f00ff027a12 */ /* 0x000fe200078e33ff */
[----:B------:R-:W-:Y:S01]  /*1fc0*/  @!P1 IMAD.MOV R71, RZ, RZ, -R71 ;  /* 0x000000ffff479224 */ /* 0x000fe200078e0a47 */
[----:B------:R-:W-:Y:S01]  /*1fd0*/  ISETP.GE.AND P1, PT, R18, c[0x0][0x180], PT ;  /* 0x0000600012007a0c */ /* 0x000fe20003f26270 */
[----:B------:R-:W-:Y:S01]  /*1fe0*/  IMAD.SHL.U32 R85, R87, 0x4, RZ ;  /* 0x0000000457557824 */ /* 0x000fe200078e00ff */
[----:B------:R-:W-:Y:S01]  /*1ff0*/  SEL R35, R2, R17, !P6 ;  /* 0x0000001102237207 */ /* 0x000fe20007000000 */
[----:B------:R-:W-:Y:S01]  /*2000*/  IMAD R17, R84, 0x2, R5 ;  /* 0x0000000254117824 */ /* 0x000fe200078e0205 */
[----:B------:R-:W-:-:S02]  /*2010*/  SEL R40, R2, R21, !P6 ;  /* 0x0000001502287207 */ /* 0x000fc40007000000 */
[C---:B------:R-:W-:Y:S01]  /*2020*/  SEL R30, R2.reuse, R29, !P6 ;  /* 0x0000001d021e7207 */ /* 0x040fe20007000000 */
[----:B------:R-:W-:Y:S01]  /*2030*/  IMAD R35, R35, c[0x0][0x190], RZ ;  /* 0x0000640023237a24 */ /* 0x000fe200078e02ff */
[----:B------:R-:W-:Y:S01]  /*2040*/  SEL R44, R2, R31, !P6 ;  /* 0x0000001f022c7207 */ /* 0x000fe20007000000 */
[----:B------:R-:W-:Y:S01]  /*2050*/  IMAD R40, R40, c[0x0][0x190], RZ ;  /* 0x0000640028287a24 */ /* 0x000fe200078e02ff */
[C---:B------:R-:W-:Y:S02]  /*2060*/  SEL R38, R2.reuse, R37, !P6 ;  /* 0x0000002502267207 */ /* 0x040fe40007000000 */
[----:B------:R-:W-:Y:S01]  /*2070*/  SEL R42, R2, R45, !P6 ;  /* 0x0000002d022a7207 */ /* 0x000fe20007000000 */
[----:B------:R-:W-:Y:S01]  /*2080*/  IMAD R44, R44, c[0x0][0x190], RZ ;  /* 0x000064002c2c7a24 */ /* 0x000fe200078e02ff */
[C---:B------:R-:W-:Y:S02]  /*2090*/  SEL R21, R2.reuse, R53, !P6 ;  /* 0x0000003502157207 */ /* 0x040fe40007000000 */
[----:B------:R-:W-:Y:S01]  /*20a0*/  SEL R39, R2, R7, !P6 ;  /* 0x0000000702277207 */ /* 0x000fe20007000000 */
[----:B------:R-:W-:Y:S01]  /*20b0*/  IMAD R7, R84, 0x2, R17 ;  /* 0x0000000254077824 */ /* 0x000fe200078e0211 */
[C---:B------:R-:W-:Y:S01]  /*20c0*/  SEL R28, R2.reuse, R23, !P6 ;  /* 0x00000017021c7207 */ /* 0x040fe20007000000 */
[----:B------:R-:W-:Y:S01]  /*20d0*/  IMAD R58, R21, c[0x0][0x190], RZ ;  /* 0x00006400153a7a24 */ /* 0x000fe200078e02ff */
[C---:B------:R-:W-:Y:S01]  /*20e0*/  SEL R36, R2.reuse, R25, !P6 ;  /* 0x0000001902247207 */ /* 0x040fe20007000000 */
[----:B------:R-:W-:Y:S01]  /*20f0*/  IMAD R39, R39, c[0x0][0x190], RZ ;  /* 0x0000640027277a24 */ /* 0x000fe200078e02ff */
[----:B------:R-:W-:-:S02]  /*2100*/  SEL R31, R2, R33, !P6 ;  /* 0x00000021021f7207 */ /* 0x000fc40007000000 */
[----:B------:R-:W-:Y:S01]  /*2110*/  SEL R32, R2, R41, !P6 ;  /* 0x0000002902207207 */ /* 0x000fe20007000000 */
[----:B------:R-:W-:Y:S01]  /*2120*/  IMAD R36, R36, c[0x0][0x190], RZ ;  /* 0x0000640024247a24 */ /* 0x000fe200078e02ff */
[C---:B------:R-:W-:Y:S02]  /*2130*/  SEL R22, R2.reuse, R49, !P6 ;  /* 0x0000003102167207 */ /* 0x040fe40007000000 */
[C---:B------:R-:W-:Y:S02]  /*2140*/  SEL R29, R2.reuse, R57, !P6 ;  /* 0x00000039021d7207 */ /* 0x040fe40007000000 */
[C---:B------:R-:W-:Y:S02]  /*2150*/  SEL R37, R2.reuse, R61, !P6 ;  /* 0x0000003d02257207 */ /* 0x040fe40007000000 */
[C---:B------:R-:W-:Y:S01]  /*2160*/  SEL R45, R2.reuse, R65, !P6 ;  /* 0x00000041022d7207 */ /* 0x040fe20007000000 */
[----:B------:R-:W-:Y:S01]  /*2170*/  IMAD R60, R29, c[0x0][0x190], RZ ;  /* 0x000064001d3c7a24 */ /* 0x000fe200078e02ff */
[----:B------:R-:W-:-:S02]  /*2180*/  SEL R53, R2, R69, !P6 ;  /* 0x0000004502357207 */ /* 0x000fc40007000000 */
[C---:B------:R-:W-:Y:S01]  /*2190*/  SEL R34, R2.reuse, R9, !P6 ;  /* 0x0000000902227207 */ /* 0x040fe20007000000 */
[----:B------:R-:W-:Y:S01]  /*21a0*/  IMAD R66, R45, c[0x0][0x190], RZ ;  /* 0x000064002d427a24 */ /* 0x000fe200078e02ff */
[C---:B------:R-:W-:Y:S01]  /*21b0*/  SEL R24, R2.reuse, R11, !P6 ;  /* 0x0000000b02187207 */ /* 0x040fe20007000000 */
[----:B------:R-:W-:Y:S01]  /*21c0*/  IMAD R70, R53, c[0x0][0x190], RZ ;  /* 0x0000640035467a24 */ /* 0x000fe200078e02ff */
[----:B------:R-:W-:Y:S01]  /*21d0*/  SEL R43, R2, R13, !P6 ;  /* 0x0000000d022b7207 */ /* 0x000fe20007000000 */
[----:B------:R-:W-:Y:S01]  /*21e0*/  IMAD R34, R34, c[0x0][0x190], RZ ;  /* 0x0000640022227a24 */ /* 0x000fe200078e02ff */
[----:B------:R-:W-:Y:S01]  /*21f0*/  SEL R26, R2, R15, !P6 ;  /* 0x0000000f021a7207 */ /* 0x000fe20007000000 */
[----:B------:R-:W-:Y:S01]  /*2200*/  IMAD R24, R24, c[0x0][0x190], RZ ;  /* 0x0000640018187a24 */ /* 0x000fe200078e02ff */
[----:B------:R-:W-:Y:S01]  /*2210*/  SEL R27, R2, R19, !P6 ;  /* 0x00000013021b7207 */ /* 0x000fe20007000000 */
[----:B------:R-:W-:Y:S01]  /*2220*/  IMAD R19, R84, 0x2, R7 ;  /* 0x0000000254137824 */ /* 0x000fe200078e0207 */
[C---:B------:R-:W-:Y:S01]  /*2230*/  SEL R23, R2.reuse, R47, !P6 ;  /* 0x0000002f02177207 */ /* 0x040fe20007000000 */
[----:B------:R-:W-:Y:S01]  /*2240*/  IMAD R43, R43, c[0x0][0x190], RZ ;  /* 0x000064002b2b7a24 */ /* 0x000fe200078e02ff */
[----:B------:R-:W-:Y:S01]  /*2250*/  SEL R20, R2, R51, !P6 ;  /* 0x0000003302147207 */ /* 0x000fe20007000000 */
[----:B------:R-:W-:Y:S01]  /*2260*/  IMAD R86, R84, 0x2, R19 ;  /* 0x0000000254567824 */ /* 0x000fe200078e0213 */
[----:B------:R-:W-:Y:S01]  /*2270*/  SEL R25, R2, R55, !P6 ;  /* 0x0000003702197207 */ /* 0x000fe20007000000 */
[----:B------:R-:W-:Y:S01]  /*2280*/  IMAD R26, R26, c[0x0][0x190], RZ ;  /* 0x000064001a1a7a24 */ /* 0x000fe200078e02ff */
[----:B------:R-:W-:Y:S01]  /*2290*/  SEL R33, R2, R59, !P6 ;  /* 0x0000003b02217207 */ /* 0x000fe20007000000 */
[----:B------:R-:W-:Y:S01]  /*22a0*/  IMAD R193, R84, 0x2, R86 ;  /* 0x0000000254c17824 */ /* 0x000fe200078e0256 */
        /* <DEDUP_REMOVED lines=8> */
[C---:B------:R-:W-:Y:S01]  /*2330*/  SEL R65, R2.reuse, R75, !P6 ;  /* 0x0000004b02417207 */ /* 0x040fe20007000000 */
[----:B------:R-:W-:Y:S01]  /*2340*/  IMAD R54, R23, c[0x0][0x190], RZ ;  /* 0x0000640017367a24 */ /* 0x000fe200078e02ff */
[----:B------:R-:W-:Y:S01]  /*2350*/  SEL R69, R2, R77, !P6 ;  /* 0x0000004d02457207 */ /* 0x000fe20007000000 */
[C---:B------:R-:W-:Y:S01]  /*2360*/  IMAD R187, R84.reuse, 0x2, R189 ;  /* 0x0000000254bb7824 */ /* 0x040fe200078e02bd */
[----:B------:R-:W-:Y:S01]  /*2370*/  IADD3 R82, P6, R85, c[0x0][0x160], RZ ;  /* 0x0000580055527a10 */ /* 0x000fe20007fde0ff */
[----:B------:R-:W-:Y:S01]  /*2380*/  IMAD R62, R33, c[0x0][0x190], RZ ;  /* 0x00006400213e7a24 */ /* 0x000fe200078e02ff */
[----:B------:R-:W-:Y:S01]  /*2390*/  SEL R4, R3, RZ, !P1 ;  /* 0x000000ff03047207 */ /* 0x000fe20004800000 */
[----:B------:R-:W-:Y:S01]  /*23a0*/  IMAD R185, R84, 0x2, R187 ;  /* 0x0000000254b97824 */ /* 0x000fe200078e02bb */
[----:B------:R-:W-:Y:S01]  /*23b0*/  LEA.HI.X.SX32 R48, R87, c[0x0][0x164], 0x2, P6 ;  /* 0x0000590057307a11 */ /* 0x000fe200030f16ff */
[----:B------:R-:W-:Y:S01]  /*23c0*/  IMAD R64, R41, c[0x0][0x190], RZ ;  /* 0x0000640029407a24 */ /* 0x000fe200078e02ff */
[----:B------:R-:W-:Y:S01]  /*23d0*/  ISETP.NE.U32.AND P1, PT, R4, RZ, PT ;  /* 0x000000ff0400720c */ /* 0x000fe20003f25070 */
[C---:B------:R-:W-:Y:S01]  /*23e0*/  IMAD R183, R84.reuse, 0x2, R185 ;  /* 0x0000000254b77824 */ /* 0x040fe200078e02b9 */
[----:B------:R-:W-:Y:S01]  /*23f0*/  LEA R10, P6, R5, R82, 0x2 ;  /* 0x00000052050a7211 */ /* 0x000fe200078c10ff */
[----:B------:R-:W-:Y:S01]  /*2400*/  IMAD R74, R65, c[0x0][0x190], RZ ;  /* 0x00006400414a7a24 */ /* 0x000fe200078e02ff */
[----:B------:R-:W-:Y:S01]  /*2410*/  SEL R4, R3, RZ, !P3 ;  /* 0x000000ff03047207 */ /* 0x000fe20005800000 */
[----:B------:R-:W-:Y:S01]  /*2420*/  IMAD R88, R84, 0x2, R183 ;  /* 0x0000000254587824 */ /* 0x000fe200078e02b7 */
[----:B------:R-:W-:Y:S01]  /*2430*/  ISETP.GE.AND P2, PT, R6, c[0x0][0x180], PT ;  /* 0x0000600006007a0c */ /* 0x000fe20003f46270 */
[----:B------:R-:W-:Y:S01]  /*2440*/  IMAD R89, R69, c[0x0][0x190], RZ ;  /* 0x0000640045597a24 */ /* 0x000fe200078e02ff */
[----:B------:R-:W-:Y:S01]  /*2450*/  SHF.R.S32.HI R75, RZ, 0x6, R104 ;  /* 0x00000006ff4b7819 */ /* 0x000fe20000011468 */
[----:B------:R-:W-:Y:S01]  /*2460*/  IMAD R13, R84, 0x2, R88 ;  /* 0x00000002540d7824 */ /* 0x000fe200078e0258 */
[----:B------:R-:W-:-:S02]  /*2470*/  LEA.HI.X.SX32 R11, R5, R48, 0x2, P6 ;  /* 0x00000030050b7211 */ /* 0x000fc400030f16ff */
[----:B------:R-:W-:Y:S01]  /*2480*/  ISETP.NE.U32.AND P3, PT, R4, RZ, PT ;  /* 0x000000ff0400720c */ /* 0x000fe20003f65070 */
[----:B------:R-:W-:Y:S01]  /*2490*/  IMAD R47, R84, 0x2, R13 ;  /* 0x00000002542f7824 */ /* 0x000fe200078e020d */
[----:B------:R-:W-:Y:S02]  /*24a0*/  LEA R80, P6, R7, R82, 0x2 ;  /* 0x0000005207507211 */ /* 0x000fe400078c10ff */
[----:B------:R-:W-:Y:S02]  /*24b0*/  LOP3.LUT R4, R0, 0x14, RZ, 0xfc, !PT ;  /* 0x0000001400047812 */ /* 0x000fe400078efcff */
[----:B------:R-:W-:Y:S02]  /*24c0*/  SEL R2, R3, RZ, !P2 ;  /* 0x000000ff03027207 */ /* 0x000fe40005000000 */
[----:B------:R-:W-:Y:S02]  /*24d0*/  SGXT R75, R75, 0x1 ;  /* 0x000000014b4b781a */ /* 0x000fe40000000200 */
[----:B------:R-:W-:-:S02]  /*24e0*/  LEA.HI.X.SX32 R81, R7, R48, 0x2, P6 ;  /* 0x0000003007517211 */ /* 0x000fc400030f16ff */
[----:B------:R-:W-:Y:S02]  /*24f0*/  ISETP.GE.AND P6, PT, R4, c[0x0][0x180], PT ;  /* 0x0000600004007a0c */ /* 0x000fe40003fc6270 */
[----:B------:R-:W-:Y:S02]  /*2500*/  ISETP.NE.U32.AND P2, PT, R2, RZ, PT ;  /* 0x000000ff0200720c */ /* 0x000fe40003f45070 */
[----:B------:R-:W-:Y:S02]  /*2510*/  LOP3.LUT R2, R90, 0x120, R75, 0x78, !PT ;  /* 0x000001205a027812 */ /* 0x000fe400078e784b */
[----:B------:R-:W-:Y:S02]  /*2520*/  SEL R5, R3, RZ, !P6 ;  /* 0x000000ff03057207 */ /* 0x000fe40007000000 */
[----:B------:R-:W-:Y:S01]  /*2530*/  LEA R4, P6, R86, R82, 0x2 ;  /* 0x0000005256047211 */ /* 0x000fe200078c10ff */
[----:B------:R1:W-:Y:S01]  /*2540*/  LDGSTS.E [R2], [R10.64], P4 ;  /* 0x000000000a027fae */ /* 0x0003e2000a121846 */
[----:B------:R-:W-:-:S02]  /*2550*/  ISETP.NE.U32.AND P4, PT, R5, RZ, PT ;  /* 0x000000ff0500720c */ /* 0x000fc40003f85070 */
[----:B------:R-:W-:Y:S01]  /*2560*/  LEA.HI.X.SX32 R5, R86, R48, 0x2, P6 ;  /* 0x0000003056057211 */ /* 0x000fe200030f16ff */
[----:B------:R1:W-:Y:S01]  /*2570*/  LDGSTS.E [R2+0x400], [R80.64], P5 ;  /* 0x0040000050027fae */ /* 0x0003e2000a921846 */
[----:B------:R-:W-:Y:S02]  /*2580*/  ISETP.GE.AND P6, PT, R105, c[0x0][0x180], PT ;  /* 0x0000600069007a0c */ /* 0x000fe40003fc6270 */
[----:B------:R-:W-:Y:S01]  /*2590*/  LOP3.LUT R18, R0, 0xa, RZ, 0xfc, !PT ;  /* 0x0000000a00127812 */ /* 0x000fe200078efcff */
[----:B------:R2:W-:Y:S01]  /*25a0*/  LDGSTS.E [R2+0x800], [R4.64], P1 ;  /* 0x0080000004027fae */ /* 0x0005e20008921846 */
[----:B------:R-:W-:Y:S02]  /*25b0*/  SEL R7, R3, RZ, !P6 ;  /* 0x000000ff03077207 */ /* 0x000fe40007000000 */
[----:B------:R-:W-:Y:S02]  /*25c0*/  LEA R6, P6, R191, R82, 0x2 ;  /* 0x00000052bf067211 */ /* 0x000fe400078c10ff */
[----:B------:R-:W-:-:S02]  /*25d0*/  ISETP.GE.AND P1, PT, R107, c[0x0][0x180], PT ;  /* 0x000060006b007a0c */ /* 0x000fc40003f26270 */
[----:B------:R-:W-:Y:S02]  /*25e0*/  ISETP.NE.U32.AND P5, PT, R7, RZ, PT ;  /* 0x000000ff0700720c */ /* 0x000fe40003fa5070 */
[----:B------:R-:W-:Y:S02]  /*25f0*/  LEA.HI.X.SX32 R7, R191, R48, 0x2, P6 ;  /* 0x00000030bf077211 */ /* 0x000fe400030f16ff */
[----:B------:R-:W-:Y:S02]  /*2600*/  SEL R9, R3, RZ, !P1 ;  /* 0x000000ff03097207 */ /* 0x000fe40004800000 */
[----:B------:R-:W-:Y:S01]  /*2610*/  LEA R8, P6, R187, R82, 0x2 ;  /* 0x00000052bb087211 */ /* 0x000fe200078c10ff */
[----:B------:R3:W-:Y:S01]  /*2620*/  LDGSTS.E [R2+0xc00], [R6.64], P3 ;  /* 0x00c0000006027fae */ /* 0x0007e20009921846 */
[----:B------:R-:W-:Y:S02]  /*2630*/  ISETP.NE.U32.AND P1, PT, R9, RZ, PT ;  /* 0x000000ff0900720c */ /* 0x000fe40003f25070 */
[----:B------:R-:W-:-:S02]  /*2640*/  ISETP.GE.AND P3, PT, R252, c[0x0][0x180], PT ;  /* 0x00006000fc007a0c */ /* 0x000fc40003f66270 */
[----:B------:R-:W-:Y:S02]  /*2650*/  LEA.HI.X.SX32 R9, R187, R48, 0x2, P6 ;  /* 0x00000030bb097211 */ /* 0x000fe400030f16ff */
[----:B--2---:R-:W-:Y:S02]  /*2660*/  SEL R5, R3, RZ, !P3 ;  /* 0x000000ff03057207 */ /* 0x004fe40005800000 */
[----:B------:R-:W-:Y:S01]  /*2670*/  LEA R4, P6, R183, R82, 0x2 ;  /* 0x00000052b7047211 */ /* 0x000fe200078c10ff */
[----:B------:R2:W-:Y:S01]  /*2680*/  LDGSTS.E [R2+0x1000], [R8.64], P2 ;  /* 0x0100000008027fae */ /* 0x0005e20009121846 */
[----:B------:R-:W-:Y:S02]  /*2690*/  ISETP.NE.U32.AND P3, PT, R5, RZ, PT ;  /* 0x000000ff0500720c */ /* 0x000fe40003f65070 */
[----:B------:R-:W-:Y:S02]  /*26a0*/  LEA.HI.X.SX32 R5, R183, R48, 0x2, P6 ;  /* 0x00000030b7057211 */ /* 0x000fe400030f16ff */
[----:B---3--:R-:W-:-:S02]  /*26b0*/  LEA R6, P6, R13, R82, 0x2 ;  /* 0x000000520d067211 */ /* 0x008fc400078c10ff */
[----:B------:R-:W-:Y:S01]  /*26c0*/  ISETP.GE.AND P2, PT, R250, c[0x0][0x180], PT ;  /* 0x00006000fa007a0c */ /* 0x000fe20003f46270 */
[----:B------:R3:W-:Y:S01]  /*26d0*/  LDGSTS.E [R2+0x1400], [R4.64], P4 ;  /* 0x0140000004027fae */ /* 0x0007e2000a121846 */
[----:B------:R-:W-:Y:S02]  /*26e0*/  LEA.HI.X.SX32 R7, R13, R48, 0x2, P6 ;  /* 0x000000300d077211 */ /* 0x000fe400030f16ff */
[----:B------:R-:W-:Y:S01]  /*26f0*/  SEL R12, R3, RZ, !P2 ;  /* 0x000000ff030c7207 */ /* 0x000fe20005000000 */
[----:B--2---:R-:W-:Y:S01]  /*2700*/  IMAD R9, R84, 0x2, R47 ;  /* 0x0000000254097824 */ /* 0x004fe200078e022f */
[----:B------:R-:W-:Y:S01]  /*2710*/  ISETP.GE.AND P4, PT, R248, c[0x0][0x180], PT ;  /* 0x00006000f8007a0c */ /* 0x000fe20003f86270 */
[----:B------:R2:W-:Y:S01]  /*2720*/  LDGSTS.E [R2+0x1800], [R6.64], P5 ;  /* 0x0180000006027fae */ /* 0x0005e2000a921846 */
[----:B------:R-:W-:Y:S01]  /*2730*/  ISETP.NE.U32.AND P2, PT, R12, RZ, PT ;  /* 0x000000ff0c00720c */ /* 0x000fe20003f45070 */
[----:B------:R-:W-:Y:S01]  /*2740*/  IMAD R51, R84, 0x2, R9 ;  /* 0x0000000254337824 */ /* 0x000fe200078e0209 */
[----:B------:R-:W-:-:S02]  /*2750*/  LEA R8, P6, R9, R82, 0x2 ;  /* 0x0000005209087211 */ /* 0x000fc400078c10ff */
[----:B------:R-:W-:Y:S01]  /*2760*/  SEL R12, R3, RZ, !P4 ;  /* 0x000000ff030c7207 */ /* 0x000fe20006000000 */
[----:B------:R-:W-:Y:S01]  /*2770*/  IMAD R13, R84, 0x2, R51 ;  /* 0x00000002540d7824 */ /* 0x000fe200078e0233 */
[----:B------:R-:W-:Y:S02]  /*2780*/  LEA.HI.X.SX32 R9, R9, R48, 0x2, P6 ;  /* 0x0000003009097211 */ /* 0x000fe400030f16ff */
[----:B------:R-:W-:Y:S01]  /*2790*/  ISETP.GE.AND P5, PT, R246, c[0x0][0x180], PT ;  /* 0x00006000f6007a0c */ /* 0x000fe20003fa6270 */
[----:B------:R-:W-:Y:S01]  /*27a0*/  IMAD R55, R84, 0x2, R13 ;  /* 0x0000000254377824 */ /* 0x000fe200078e020d */
[C---:B---3--:R-:W-:Y:S01]  /*27b0*/  LEA R4, P6, R13.reuse, R82, 0x2 ;  /* 0x000000520d047211 */ /* 0x048fe200078c10ff */
[----:B------:R3:W-:Y:S01]  /*27c0*/  LDGSTS.E [R2+0x1c00], [R8.64], P1 ;  /* 0x01c0000008027fae */ /* 0x0007e20008921846 */
[----:B------:R-:W-:Y:S01]  /*27d0*/  ISETP.NE.U32.AND P4, PT, R12, RZ, PT ;  /* 0x000000ff0c00720c */ /* 0x000fe20003f85070 */
[----:B--2---:R-:W-:Y:S01]  /*27e0*/  IMAD R7, R84, 0x2, R55 ;  /* 0x0000000254077824 */ /* 0x004fe200078e0237 */
[----:B------:R-:W-:-:S02]  /*27f0*/  LEA.HI.X.SX32 R5, R13, R48, 0x2, P6 ;  /* 0x000000300d057211 */ /* 0x000fc400030f16ff */
[----:B------:R-:W-:Y:S01]  /*2800*/  SEL R12, R3, RZ, !P5 ;  /* 0x000000ff030c7207 */ /* 0x000fe20006800000 */
[----:B------:R-:W-:Y:S01]  /*2810*/  IMAD R59, R84, 0x2, R7 ;  /* 0x00000002543b7824 */ /* 0x000fe200078e0207 */
[C---:B------:R-:W-:Y:S01]  /*2820*/  LEA R6, P6, R7.reuse, R82, 0x2 ;  /* 0x0000005207067211 */ /* 0x040fe200078c10ff */
[----:B------:R2:W-:Y:S01]  /*2830*/  LDGSTS.E [R2+0x2000], [R4.64], P3 ;  /* 0x0200000004027fae */ /* 0x0005e20009921846 */
[----:B------:R-:W-:Y:S01]  /*2840*/  ISETP.GE.AND P1, PT, R244, c[0x0][0x180], PT ;  /* 0x00006000f4007a0c */ /* 0x000fe20003f26270 */
[----:B------:R-:W-:Y:S01]  /*2850*/  IMAD R13, R84, 0x2, R59 ;  /* 0x00000002540d7824 */ /* 0x000fe200078e023b */
[----:B------:R-:W-:Y:S02]  /*2860*/  ISETP.NE.U32.AND P5, PT, R12, RZ, PT ;  /* 0x000000ff0c00720c */ /* 0x000fe40003fa5070 */
[----:B------:R-:W-:Y:S01]  /*2870*/  LEA.HI.X.SX32 R7, R7, R48, 0x2, P6 ;  /* 0x0000003007077211 */ /* 0x000fe200030f16ff */
[----:B------:R-:W-:Y:S01]  /*2880*/  IMAD R63, R84, 0x2, R13 ;  /* 0x00000002543f7824 */ /* 0x000fe200078e020d */
[----:B------:R-:W-:-:S02]  /*2890*/  SEL R12, R3, RZ, !P1 ;  /* 0x000000ff030c7207 */ /* 0x000fc40004800000 */
[----:B------:R-:W-:Y:S01]  /*28a0*/  ISETP.GE.AND P1, PT, R242, c[0x0][0x180], PT ;  /* 0x00006000f2007a0c */ /* 0x000fe20003f26270 */
[----:B------:R4:W-:Y:S01]  /*28b0*/  LDGSTS.E [R2+0x2400], [R6.64], P2 ;  /* 0x0240000006027fae */ /* 0x0009e20009121846 */
[----:B------:R-:W-:Y:S01]  /*28c0*/  ISETP.NE.U32.AND P3, PT, R12, RZ, PT ;  /* 0x000000ff0c00720c */ /* 0x000fe20003f65070 */
[C---:B--2---:R-:W-:Y:S01]  /*28d0*/  IMAD R5, R84.reuse, 0x2, R63 ;  /* 0x0000000254057824 */ /* 0x044fe200078e023f */
[----:B------:R-:W-:Y:S02]  /*28e0*/  SEL R12, R3, RZ, !P1 ;  /* 0x000000ff030c7207 */ /* 0x000fe40004800000 */
[C---:B---3--:R-:W-:Y:S01]  /*28f0*/  LEA R8, P6, R13.reuse, R82, 0x2 ;  /* 0x000000520d087211 */ /* 0x048fe200078c10ff */
[----:B------:R-:W-:Y:S01]  /*2900*/  IMAD R67, R84, 0x2, R5 ;  /* 0x0000000254437824 */ /* 0x000fe200078e0205 */
[----:B------:R-:W-:Y:S02]  /*2910*/  ISETP.GE.AND P2, PT, R240, c[0x0][0x180], PT ;  /* 0x00006000f0007a0c */ /* 0x000fe40003f46270 */
[----:B------:R-:W-:Y:S01]  /*2920*/  ISETP.NE.U32.AND P1, PT, R12, RZ, PT ;  /* 0x000000ff0c00720c */ /* 0x000fe20003f25070 */
[----:B------:R-:W-:Y:S01]  /*2930*/  IMAD R15, R84, 0x2, R67 ;  /* 0x00000002540f7824 */ /* 0x000fe200078e0243 */
[----:B------:R-:W-:-:S02]  /*2940*/  LEA.HI.X.SX32 R9, R13, R48, 0x2, P6 ;  /* 0x000000300d097211 */ /* 0x000fc400030f16ff */
[----:B------:R-:W-:Y:S01]  /*2950*/  SEL R4, R3, RZ, !P2 ;  /* 0x000000ff03047207 */ /* 0x000fe20005000000 */
[----:B------:R-:W-:Y:S01]  /*2960*/  IMAD R71, R84, 0x2, R15 ;  /* 0x0000000254477824 */ /* 0x000fe200078e020f */
[C---:B------:R-:W-:Y:S01]  /*2970*/  LEA R12, P2, R5.reuse, R82, 0x2 ;  /* 0x00000052050c7211 */ /* 0x040fe200078410ff */
[----:B------:R2:W-:Y:S01]  /*2980*/  LDGSTS.E [R2+0x2800], [R8.64], P4 ;  /* 0x0280000008027fae */ /* 0x0005e2000a121846 */
[----:B------:R-:W-:Y:S02]  /*2990*/  ISETP.GE.AND P4, PT, R238, c[0x0][0x180], PT ;  /* 0x00006000ee007a0c */ /* 0x000fe40003f86270 */
[----:B------:R-:W-:Y:S01]  /*29a0*/  LEA.HI.X.SX32 R13, R5, R48, 0x2, P2 ;  /* 0x00000030050d7211 */ /* 0x000fe200010f16ff */
[C---:B------:R-:W-:Y:S01]  /*29b0*/  IMAD R5, R84.reuse, 0x2, R71 ;  /* 0x0000000254057824 */ /* 0x040fe200078e0247 */
[----:B------:R-:W-:Y:S02]  /*29c0*/  SEL R16, R3, RZ, !P4 ;  /* 0x000000ff03107207 */ /* 0x000fe40006000000 */
[----:B------:R-:W-:Y:S01]  /*29d0*/  LEA R14, P4, R15, R82, 0x2 ;  /* 0x000000520f0e7211 */ /* 0x000fe200078810ff */
[----:B------:R-:W-:Y:S01]  /*29e0*/  IMAD R73, R84, 0x2, R5 ;  /* 0x0000000254497824 */ /* 0x000fe200078e0205 */
[----:B------:R3:W-:Y:S01]  /*29f0*/  LDGSTS.E [R2+0x2c00], [R12.64], P5 ;  /* 0x02c000000c027fae */ /* 0x0007e2000a921846 */
[----:B------:R-:W-:-:S02]  /*2a00*/  ISETP.NE.U32.AND P2, PT, R4, RZ, PT ;  /* 0x000000ff0400720c */ /* 0x000fc40003f45070 */
[----:B--2---:R-:W-:Y:S01]  /*2a10*/  IMAD R9, R84, 0x2, R73 ;  /* 0x0000000254097824 */ /* 0x004fe200078e0249 */
[----:B------:R-:W-:Y:S02]  /*2a20*/  LEA.HI.X.SX32 R15, R15, R48, 0x2, P4 ;  /* 0x000000300f0f7211 */ /* 0x000fe400020f16ff */
[----:B------:R-:W-:Y:S01]  /*2a30*/  ISETP.NE.U32.AND P4, PT, R16, RZ, PT ;  /* 0x000000ff1000720c */ /* 0x000fe20003f85070 */
[C---:B------:R-:W-:Y:S01]  /*2a40*/  IMAD R77, R84.reuse, 0x2, R9 ;  /* 0x00000002544d7824 */ /* 0x040fe200078e0209 */
[-C--:B------:R-:W-:Y:S01]  /*2a50*/  LEA R4, P6, R9, R82.reuse, 0x2 ;  /* 0x0000005209047211 */ /* 0x080fe200078c10ff */
[----:B------:R2:W-:Y:S01]  /*2a60*/  LDGSTS.E [R2+0x3000], [R14.64], P3 ;  /* 0x030000000e027fae */ /* 0x0005e20009921846 */
[C---:B----4-:R-:W-:Y:S01]  /*2a70*/  LEA R6, P3, R5.reuse, R82, 0x2 ;  /* 0x0000005205067211 */ /* 0x050fe200078610ff */
[----:B------:R-:W-:Y:S01]  /*2a80*/  IMAD R83, R84, 0x2, R77 ;  /* 0x0000000254537824 */ /* 0x000fe200078e024d */
[----:B------:R-:W-:Y:S01]  /*2a90*/  ISETP.GE.AND P5, PT, R52, c[0x0][0x180], PT ;  /* 0x0000600034007a0c */ /* 0x000fe20003fa6270 */
[----:B------:R-:W-:Y:S01]  /*2aa0*/  IMAD R52, R42, c[0x0][0x190], RZ ;  /* 0x000064002a347a24 */ /* 0x000fe200078e02ff */
[----:B------:R-:W-:-:S02]  /*2ab0*/  LEA.HI.X.SX32 R7, R5, R48, 0x2, P3 ;  /* 0x0000003005077211 */ /* 0x000fc400018f16ff */
[----:B------:R-:W-:Y:S01]  /*2ac0*/  ISETP.GE.AND P3, PT, R46, c[0x0][0x180], PT ;  /* 0x000060002e007a0c */ /* 0x000fe20003f66270 */
[----:B------:R-:W-:Y:S01]  /*2ad0*/  IMAD R46, R50, c[0x0][0x18c], RZ ;  /* 0x00006300322e7a24 */ /* 0x000fe200078e02ff */
[----:B------:R-:W-:Y:S01]  /*2ae0*/  LEA.HI.X.SX32 R5, R9, R48, 0x2, P6 ;  /* 0x0000003009057211 */ /* 0x000fe200030f16ff */
[----:B------:R4:W-:Y:S01]  /*2af0*/  LDGSTS.E [R2+0x3400], [R6.64], P1 ;  /* 0x0340000006027fae */ /* 0x0009e20008921846 */
[----:B---3--:R-:W-:Y:S02]  /*2b00*/  SEL R12, R3, RZ, !P5 ;  /* 0x000000ff030c7207 */ /* 0x008fe40006800000 */
[----:B------:R-:W-:Y:S01]  /*2b10*/  LEA R8, P6, R83, R82, 0x2 ;  /* 0x0000005253087211 */ /* 0x000fe200078c10ff */
[----:B------:R3:W-:Y:S01]  /*2b20*/  LDGSTS.E [R2+0x3800], [R4.64], P2 ;  /* 0x0380000004027fae */ /* 0x0007e20009121846 */
[----:B------:R-:W-:Y:S02]  /*2b30*/  ISETP.GE.AND P5, PT, R18, c[0x0][0x180], PT ;  /* 0x0000600012007a0c */ /* 0x000fe40003fa6270 */
[----:B------:R-:W-:-:S02]  /*2b40*/  SEL R13, R3, RZ, !P3 ;  /* 0x000000ff030d7207 */ /* 0x000fc40005800000 */
[----:B------:R-:W-:Y:S02]  /*2b50*/  ISETP.NE.U32.AND P3, PT, R12, RZ, PT ;  /* 0x000000ff0c00720c */ /* 0x000fe40003f65070 */
[----:B------:R-:W-:Y:S01]  /*2b60*/  LEA.HI.X.SX32 R9, R83, R48, 0x2, P6 ;  /* 0x0000003053097211 */ /* 0x000fe200030f16ff */
[----:B------:R-:W-:Y:S01]  /*2b70*/  IMAD R83, R84, 0x2, R83 ;  /* 0x0000000254537824 */ /* 0x000fe200078e0253 */
[----:B------:R-:W-:Y:S02]  /*2b80*/  SEL R12, R3, RZ, !P5 ;  /* 0x000000ff030c7207 */ /* 0x000fe40006800000 */
[----:B------:R-:W-:Y:S01]  /*2b90*/  LOP3.LUT R16, R0, 0xe, RZ, 0xfc, !PT ;  /* 0x0000000e00107812 */ /* 0x000fe200078efcff */
[----:B------:R5:W-:Y:S01]  /*2ba0*/  LDGSTS.E [R2+0x3c00], [R8.64], P4 ;  /* 0x03c0000008027fae */ /* 0x000be2000a121846 */
[----:B------:R-:W-:Y:S02]  /*2bb0*/  ISETP.NE.U32.AND P1, PT, R12, RZ, PT ;  /* 0x000000ff0c00720c */ /* 0x000fe40003f25070 */
[----:B------:R-:W-:-:S02]  /*2bc0*/  LEA R78, P6, R17, R82, 0x2 ;  /* 0x00000052114e7211 */ /* 0x000fc400078c10ff */
[----:B------:R-:W-:Y:S02]  /*2bd0*/  ISETP.NE.U32.AND P5, PT, R13, RZ, PT ;  /* 0x000000ff0d00720c */ /* 0x000fe40003fa5070 */
[----:B--2---:R-:W-:Y:S02]  /*2be0*/  LOP3.LUT R15, R0, 0x12, RZ, 0xfc, !PT ;  /* 0x00000012000f7812 */ /* 0x004fe400078efcff */
[----:B------:R-:W-:Y:S02]  /*2bf0*/  LEA R12, P4, R19, R82, 0x2 ;  /* 0x00000052130c7211 */ /* 0x000fe400078810ff */
[----:B------:R-:W-:Y:S02]  /*2c00*/  ISETP.GE.AND P2, PT, R16, c[0x0][0x180], PT ;  /* 0x0000600010007a0c */ /* 0x000fe40003f46270 */
[----:B------:R-:W-:Y:S02]  /*2c10*/  LOP3.LUT R14, R0, 0x16, RZ, 0xfc, !PT ;  /* 0x00000016000e7812 */ /* 0x000fe400078efcff */
[----:B------:R-:W-:-:S02]  /*2c20*/  LEA.HI.X.SX32 R79, R17, R48, 0x2, P6 ;  /* 0x00000030114f7211 */ /* 0x000fc400030f16ff */
[----:B------:R-:W-:Y:S02]  /*2c30*/  ISETP.GE.AND P6, PT, R15, c[0x0][0x180], PT ;  /* 0x000060000f007a0c */ /* 0x000fe40003fc6270 */
[----:B------:R-:W-:Y:S02]  /*2c40*/  LEA.HI.X.SX32 R13, R19, R48, 0x2, P4 ;  /* 0x00000030130d7211 */ /* 0x000fe400020f16ff */
[----:B---3--:R-:W-:Y:S02]  /*2c50*/  LEA R4, P4, R193, R82, 0x2 ;  /* 0x00000052c1047211 */ /* 0x008fe400078810ff */
[----:B----4-:R-:W-:Y:S02]  /*2c60*/  SEL R6, R3, RZ, !P2 ;  /* 0x000000ff03067207 */ /* 0x010fe40005000000 */
[----:B------:R-:W-:Y:S02]  /*2c70*/  LOP3.LUT R197, R2, 0x40, RZ, 0x3c, !PT ;  /* 0x0000004002c57812 */ /* 0x000fe400078e3cff */
[----:B------:R-:W-:-:S02]  /*2c80*/  ISETP.GE.AND P2, PT, R14, c[0x0][0x180], PT ;  /* 0x000060000e007a0c */ /* 0x000fc40003f46270 */
[----:B------:R-:W-:Y:S01]  /*2c90*/  SEL R7, R3, RZ, !P6 ;  /* 0x000000ff03077207 */ /* 0x000fe20007000000 */
[----:B------:R1:W-:Y:S01]  /*2ca0*/  LDGSTS.E [R197+0x200], [R78.64], P3 ;  /* 0x002000004ec57fae */ /* 0x0003e20009921846 */
[----:B------:R-:W-:Y:S02]  /*2cb0*/  LEA.HI.X.SX32 R5, R193, R48, 0x2, P4 ;  /* 0x00000030c1057211 */ /* 0x000fe400020f16ff */
[----:B------:R-:W-:Y:S01]  /*2cc0*/  ISETP.NE.U32.AND P6, PT, R6, RZ, PT ;  /* 0x000000ff0600720c */ /* 0x000fe20003fc5070 */
[----:B------:R1:W-:Y:S01]  /*2cd0*/  LDGSTS.E [R197+0x600], [R12.64], P5 ;  /* 0x006000000cc57fae */ /* 0x0003e2000a921846 */
[----:B------:R-:W-:Y:S02]  /*2ce0*/  SEL R6, R3, RZ, !P2 ;  /* 0x000000ff03067207 */ /* 0x000fe40005000000 */
[----:B------:R-:W-:Y:S01]  /*2cf0*/  ISETP.NE.U32.AND P2, PT, R7, RZ, PT ;  /* 0x000000ff0700720c */ /* 0x000fe20003f45070 */
[----:B------:R2:W-:Y:S01]  /*2d00*/  LDGSTS.E [R197+0xa00], [R4.64], P1 ;  /* 0x00a0000004c57fae */ /* 0x0005e20008921846 */
[----:B-----5:R-:W-:-:S02]  /*2d10*/  LEA R8, P3, R189, R82, 0x2 ;  /* 0x00000052bd087211 */ /* 0x020fc400078610ff */
[----:B------:R-:W-:Y:S02]  /*2d20*/  LEA R14, P5, R185, R82, 0x2 ;  /* 0x00000052b90e7211 */ /* 0x000fe400078a10ff */
[----:B------:R-:W-:Y:S02]  /*2d30*/  ISETP.NE.U32.AND P4, PT, R6, RZ, PT ;  /* 0x000000ff0600720c */ /* 0x000fe40003f85070 */
[----:B------:R-:W-:Y:S02]  /*2d40*/  ISETP.GE.AND P1, PT, R106, c[0x0][0x180], PT ;  /* 0x000060006a007a0c */ /* 0x000fe40003f26270 */
[-C--:B------:R-:W-:Y:S02]  /*2d50*/  LEA.HI.X.SX32 R9, R189, R48.reuse, 0x2, P3 ;  /* 0x00000030bd097211 */ /* 0x080fe400018f16ff */
[----:B------:R-:W-:Y:S02]  /*2d60*/  ISETP.GE.AND P3, PT, R108, c[0x0][0x180], PT ;  /* 0x000060006c007a0c */ /* 0x000fe40003f66270 */
[----:B------:R-:W-:Y:S01]  /*2d70*/  LEA.HI.X.SX32 R15, R185, R48, 0x2, P5 ;  /* 0x00000030b90f7211 */ /* 0x000fe200028f16ff */
[----:B------:R3:W-:Y:S01]  /*2d80*/  LDGSTS.E [R197+0xe00], [R8.64], P6 ;  /* 0x00e0000008c57fae */ /* 0x0007e2000b121846 */
[----:B------:R-:W-:-:S02]  /*2d90*/  SEL R6, R3, RZ, !P1 ;  /* 0x000000ff03067207 */ /* 0x000fc40004800000 */
[C---:B------:R-:W-:Y:S01]  /*2da0*/  LEA R16, P5, R88.reuse, R82, 0x2 ;  /* 0x0000005258107211 */ /* 0x040fe200078a10ff */
[----:B------:R4:W-:Y:S01]  /*2db0*/  LDGSTS.E [R197+0x1200], [R14.64], P2 ;  /* 0x012000000ec57fae */ /* 0x0009e20009121846 */
[----:B------:R-:W-:Y:S02]  /*2dc0*/  ISETP.GE.AND P1, PT, R251, c[0x0][0x180], PT ;  /* 0x00006000fb007a0c */ /* 0x000fe40003f26270 */
[C---:B--2---:R-:W-:Y:S02]  /*2dd0*/  SEL R4, R3.reuse, RZ, !P3 ;  /* 0x000000ff03047207 */ /* 0x044fe40005800000 */
[----:B------:R-:W-:Y:S02]  /*2de0*/  LEA.HI.X.SX32 R17, R88, R48, 0x2, P5 ;  /* 0x0000003058117211 */ /* 0x000fe400028f16ff */
[----:B------:R-:W-:Y:S02]  /*2df0*/  SEL R5, R3, RZ, !P1 ;  /* 0x000000ff03057207 */ /* 0x000fe40004800000 */
[----:B------:R-:W-:Y:S01]  /*2e00*/  ISETP.NE.U32.AND P1, PT, R4, RZ, PT ;  /* 0x000000ff0400720c */ /* 0x000fe20003f25070 */
[----:B------:R2:W-:Y:S01]  /*2e10*/  LDGSTS.E [R197+0x1600], [R16.64], P4 ;  /* 0x0160000010c57fae */ /* 0x0005e2000a121846 */
[----:B------:R-:W-:-:S02]  /*2e20*/  LEA R4, P2, R47, R82, 0x2 ;  /* 0x000000522f047211 */ /* 0x000fc400078410ff */
[----:B------:R-:W-:Y:S02]  /*2e30*/  ISETP.NE.U32.AND P3, PT, R6, RZ, PT ;  /* 0x000000ff0600720c */ /* 0x000fe40003f65070 */
[----:B------:R-:W-:Y:S02]  /*2e40*/  ISETP.NE.U32.AND P5, PT, R5, RZ, PT ;  /* 0x000000ff0500720c */ /* 0x000fe40003fa5070 */
[----:B------:R-:W-:Y:S02]  /*2e50*/  ISETP.GE.AND P4, PT, R249, c[0x0][0x180], PT ;  /* 0x00006000f9007a0c */ /* 0x000fe40003f86270 */
[----:B------:R-:W-:Y:S01]  /*2e60*/  LEA.HI.X.SX32 R5, R47, R48, 0x2, P2 ;  /* 0x000000302f057211 */ /* 0x000fe200010f16ff */
[----:B------:R-:W-:Y:S01]  /*2e70*/  IMAD R47, R30, c[0x0][0x190], RZ ;  /* 0x000064001e2f7a24 */ /* 0x000fe200078e02ff */
[----:B------:R-:W-:Y:S02]  /*2e80*/  ISETP.GE.AND P2, PT, R247, c[0x0][0x180], PT ;  /* 0x00006000f7007a0c */ /* 0x000fe40003f46270 */
[----:B------:R-:W-:-:S02]  /*2e90*/  LEA R6, P6, R51, R82, 0x2 ;  /* 0x0000005233067211 */ /* 0x000fc400078c10ff */
[----:B---3--:R-:W-:Y:S01]  /*2ea0*/  SEL R9, R3, RZ, !P4 ;  /* 0x000000ff03097207 */ /* 0x008fe20006000000 */
[----:B------:R3:W-:Y:S01]  /*2eb0*/  LDGSTS.E [R197+0x1a00], [R4.64], P3 ;  /* 0x01a0000004c57fae */ /* 0x0007e20009921846 */
[----:B------:R-:W-:Y:S02]  /*2ec0*/  ISETP.GE.AND P4, PT, R245, c[0x0][0x180], PT ;  /* 0x00006000f5007a0c */ /* 0x000fe40003f86270 */
[----:B----4-:R-:W-:Y:S02]  /*2ed0*/  SEL R14, R3, RZ, !P2 ;  /* 0x000000ff030e7207 */ /* 0x010fe40005000000 */
[----:B------:R-:W-:Y:S01]  /*2ee0*/  LEA.HI.X.SX32 R7, R51, R48, 0x2, P6 ;  /* 0x0000003033077211 */ /* 0x000fe200030f16ff */
[----:B------:R-:W-:Y:S01]  /*2ef0*/  IMAD R51, R32, c[0x0][0x190], RZ ;  /* 0x0000640020337a24 */ /* 0x000fe200078e02ff */
[----:B------:R-:W-:Y:S02]  /*2f00*/  LEA R8, P6, R55, R82, 0x2 ;  /* 0x0000005237087211 */ /* 0x000fe400078c10ff */
[----:B------:R-:W-:Y:S01]  /*2f10*/  ISETP.NE.U32.AND P2, PT, R9, RZ, PT ;  /* 0x000000ff0900720c */ /* 0x000fe20003f45070 */
[----:B------:R4:W-:Y:S01]  /*2f20*/  LDGSTS.E [R197+0x1e00], [R6.64], P1 ;  /* 0x01e0000006c57fae */ /* 0x0009e20008921846 */
[----:B------:R-:W-:-:S02]  /*2f30*/  SEL R15, R3, RZ, !P4 ;  /* 0x000000ff030f7207 */ /* 0x000fc40006000000 */
[----:B------:R-:W-:Y:S02]  /*2f40*/  ISETP.NE.U32.AND P4, PT, R14, RZ, PT ;  /* 0x000000ff0e00720c */ /* 0x000fe40003f85070 */
[----:B------:R-:W-:Y:S01]  /*2f50*/  LEA.HI.X.SX32 R9, R55, R48, 0x2, P6 ;  /* 0x0000003037097211 */ /* 0x000fe200030f16ff */
[----:B------:R-:W-:Y:S01]  /*2f60*/  IMAD R55, R22, c[0x0][0x190], RZ ;  /* 0x0000640016377a24 */ /* 0x000fe200078e02ff */
[-C--:B------:R-:W-:Y:S02]  /*2f70*/  LEA R14, P1, R59, R82.reuse, 0x2 ;  /* 0x000000523b0e7211 */ /* 0x080fe400078210ff */
[----:B--2---:R-:W-:Y:S01]  /*2f80*/  LEA R16, P6, R63, R82, 0x2 ;  /* 0x000000523f107211 */ /* 0x004fe200078c10ff */
[----:B------:R2:W-:Y:S01]  /*2f90*/  LDGSTS.E [R197+0x2200], [R8.64], P5 ;  /* 0x0220000008c57fae */ /* 0x0005e2000a921846 */
[----:B------:R-:W-:Y:S02]  /*2fa0*/  ISETP.NE.U32.AND P3, PT, R15, RZ, PT ;  /* 0x000000ff0f00720c */ /* 0x000fe40003f65070 */
[-C--:B------:R-:W-:Y:S01]  /*2fb0*/  LEA.HI.X.SX32 R15, R59, R48.reuse, 0x2, P1 ;  /* 0x000000303b0f7211 */ /* 0x080fe200008f16ff */
[----:B------:R-:W-:Y:S01]  /*2fc0*/  IMAD R59, R25, c[0x0][0x190], RZ ;  /* 0x00006400193b7a24 */ /* 0x000fe200078e02ff */
[----:B------:R-:W-:Y:S01]  /*2fd0*/  LEA.HI.X.SX32 R17, R63, R48, 0x2, P6 ;  /* 0x000000303f117211 */ /* 0x000fe200030f16ff */
[----:B------:R-:W-:Y:S01]  /*2fe0*/  IMAD R63, R37, c[0x0][0x190], RZ ;  /* 0x00006400253f7a24 */ /* 0x000fe200078e02ff */
[----:B------:R-:W-:Y:S01]  /*2ff0*/  LEA R18, P6, R67, R82, 0x2 ;  /* 0x0000005243127211 */ /* 0x000fe200078c10ff */
[----:B------:R5:W-:Y:S01]  /*3000*/  LDGSTS.E [R197+0x2600], [R14.64], P2 ;  /* 0x026000000ec57fae */ /* 0x000be20009121846 */
[----:B------:R-:W-:-:S02]  /*3010*/  ISETP.GE.AND P5, PT, R243, c[0x0][0x180], PT ;  /* 0x00006000f3007a0c */ /* 0x000fc40003fa6270 */
[----:B------:R-:W-:Y:S01]  /*3020*/  LEA.HI.X.SX32 R19, R67, R48, 0x2, P6 ;  /* 0x0000003043137211 */ /* 0x000fe200030f16ff */
[----:B------:R1:W-:Y:S01]  /*3030*/  LDGSTS.E [R197+0x2a00], [R16.64], P4 ;  /* 0x02a0000010c57fae */ /* 0x0003e2000a121846 */
[-C--:B----4-:R-:W-:Y:S01]  /*3040*/  LEA R6, P4, R73, R82.reuse, 0x2 ;  /* 0x0000005249067211 */ /* 0x090fe200078810ff */
[----:B------:R-:W-:Y:S01]  /*3050*/  IMAD R67, R49, c[0x0][0x190], RZ ;  /* 0x0000640031437a24 */ /* 0x000fe200078e02ff */
[----:B--2---:R-:W-:Y:S01]  /*3060*/  LEA R8, P6, R77, R82, 0x2 ;  /* 0x000000524d087211 */ /* 0x004fe200078c10ff */
[----:B------:R2:W-:Y:S01]  /*3070*/  LDGSTS.E [R197+0x2e00], [R18.64], P3 ;  /* 0x02e0000012c57fae */ /* 0x0005e20009921846 */
[-C--:B------:R-:W-:Y:S01]  /*3080*/  LEA.HI.X.SX32 R7, R73, R48.reuse, 0x2, P4 ;  /* 0x0000003049077211 */ /* 0x080fe200020f16ff */
[----:B------:R-:W-:Y:S01]  /*3090*/  IMAD R73, R61, c[0x0][0x190], RZ ;  /* 0x000064003d497a24 */ /* 0x000fe200078e02ff */
[----:B------:R-:W-:Y:S02]  /*30a0*/  LEA R93, P4, R46, c[0x0][0x168], 0x2 ;  /* 0x00005a002e5d7a11 */ /* 0x000fe400078810ff */
[----:B------:R-:W-:-:S02]  /*30b0*/  LEA.HI.X.SX32 R9, R77, R48, 0x2, P6 ;  /* 0x000000304d097211 */ /* 0x000fc400030f16ff */
[----:B------:R-:W-:Y:S02]  /*30c0*/  ISETP.GE.AND P6, PT, R237, c[0x0][0x180], PT ;  /* 0x00006000ed007a0c */ /* 0x000fe40003fc6270 */
[----:B------:R-:W-:Y:S01]  /*30d0*/  LEA.HI.X.SX32 R95, R46, c[0x0][0x16c], 0x2, P4 ;  /* 0x00005b002e5f7a11 */ /* 0x000fe200020f16ff */
[----:B------:R-:W-:Y:S01]  /*30e0*/  IMAD R46, R28, c[0x0][0x190], RZ ;  /* 0x000064001c2e7a24 */ /* 0x000fe200078e02ff */
[----:B------:R-:W-:Y:S02]  /*30f0*/  SEL R91, R3, RZ, !P6 ;  /* 0x000000ff035b7207 */ /* 0x000fe40007000000 */
[-C--:B------:R-:W-:Y:S02]  /*3100*/  LEA R76, P4, R39, R93.reuse, 0x2 ;  /* 0x0000005d274c7211 */ /* 0x080fe400078810ff */
[----:B-----5:R-:W-:Y:S02]  /*3110*/  LEA R14, P6, R34, R93, 0x2 ;  /* 0x0000005d220e7211 */ /* 0x020fe400078c10ff */
[----:B------:R-:W-:-:S02]  /*3120*/  ISETP.GE.AND P1, PT, R241, c[0x0][0x180], PT ;  /* 0x00006000f1007a0c */ /* 0x000fc40003f26270 */
[----:B---3--:R-:W-:Y:S02]  /*3130*/  SEL R4, R3, RZ, !P5 ;  /* 0x000000ff03047207 */ /* 0x008fe40006800000 */
[----:B------:R-:W-:Y:S02]  /*3140*/  LEA.HI.X.SX32 R77, R39, R95, 0x2, P4 ;  /* 0x0000005f274d7211 */ /* 0x000fe400020f16ff */
[----:B------:R-:W-:Y:S02]  /*3150*/  ISETP.GE.AND P5, PT, R239, c[0x0][0x180], PT ;  /* 0x00006000ef007a0c */ /* 0x000fe40003fa6270 */
[----:B-1----:R-:W-:Y:S02]  /*3160*/  LEA R16, P4, R24, R93, 0x2 ;  /* 0x0000005d18107211 */ /* 0x002fe400078810ff */
[----:B------:R-:W-:Y:S02]  /*3170*/  LEA.HI.X.SX32 R15, R34, R95, 0x2, P6 ;  /* 0x0000005f220f7211 */ /* 0x000fe400030f16ff */
[----:B--2---:R-:W-:-:S02]  /*3180*/  LEA R18, P6, R43, R93, 0x2 ;  /* 0x0000005d2b127211 */ /* 0x004fc400078c10ff */
[C---:B------:R-:W-:Y:S02]  /*3190*/  SEL R5, R3.reuse, RZ, !P1 ;  /* 0x000000ff03057207 */ /* 0x040fe40004800000 */
[----:B------:R-:W-:Y:S02]  /*31a0*/  ISETP.NE.U32.AND P1, PT, R4, RZ, PT ;  /* 0x000000ff0400720c */ /* 0x000fe40003f25070 */
[----:B------:R-:W-:Y:S02]  /*31b0*/  SEL R4, R3, RZ, !P5 ;  /* 0x000000ff03047207 */ /* 0x000fe40006800000 */
[----:B------:R-:W-:Y:S02]  /*31c0*/  LEA.HI.X.SX32 R17, R24, R95, 0x2, P4 ;  /* 0x0000005f18117211 */ /* 0x000fe400020f16ff */
[----:B------:R-:W-:Y:S02]  /*31d0*/  LEA R20, P4, R26, R93, 0x2 ;  /* 0x0000005d1a147211 */ /* 0x000fe400078810ff */
[----:B------:R-:W-:-:S02]  /*31e0*/  LEA.HI.X.SX32 R19, R43, R95, 0x2, P6 ;  /* 0x0000005f2b137211 */ /* 0x000fc400030f16ff */
[----:B------:R-:W-:Y:S02]  /*31f0*/  LEA R22, P6, R35, R93, 0x2 ;  /* 0x0000005d23167211 */ /* 0x000fe400078c10ff */
[----:B------:R-:W-:Y:S02]  /*3200*/  ISETP.NE.U32.AND P2, PT, R4, RZ, PT ;  /* 0x000000ff0400720c */ /* 0x000fe40003f45070 */
[----:B------:R-:W-:Y:S02]  /*3210*/  LEA R4, P3, R71, R82, 0x2 ;  /* 0x0000005247047211 */ /* 0x000fe400078610ff */
[----:B------:R-:W-:Y:S02]  /*3220*/  LEA.HI.X.SX32 R21, R26, R95, 0x2, P4 ;  /* 0x0000005f1a157211 */ /* 0x000fe400020f16ff */
[----:B------:R-:W-:Y:S02]  /*3230*/  LEA R24, P4, R27, R93, 0x2 ;  /* 0x0000005d1b187211 */ /* 0x000fe400078810ff */
[----:B------:R-:W-:-:S02]  /*3240*/  LEA.HI.X.SX32 R23, R35, R95, 0x2, P6 ;  /* 0x0000005f23177211 */ /* 0x000fc400030f16ff */
[----:B------:R-:W-:Y:S02]  /*3250*/  LEA R26, P6, R40, R93, 0x2 ;  /* 0x0000005d281a7211 */ /* 0x000fe400078c10ff */
[----:B------:R-:W-:Y:S02]  /*3260*/  ISETP.NE.U32.AND P5, PT, R5, RZ, PT ;  /* 0x000000ff0500720c */ /* 0x000fe40003fa5070 */
[----:B------:R-:W-:Y:S01]  /*3270*/  LEA.HI.X.SX32 R5, R71, R48, 0x2, P3 ;  /* 0x0000003047057211 */ /* 0x000fe200018f16ff */
[----:B------:R-:W-:Y:S01]  /*3280*/  IMAD R71, R57, c[0x0][0x190], RZ ;  /* 0x0000640039477a24 */ /* 0x000fe200078e02ff */
[----:B------:R-:W-:Y:S02]  /*3290*/  LEA R82, P3, R83, R82, 0x2 ;  /* 0x0000005253527211 */ /* 0x000fe400078610ff */
[----:B------:R-:W-:Y:S01]  /*32a0*/  LEA.HI.X.SX32 R25, R27, R95, 0x2, P4 ;  /* 0x0000005f1b197211 */ /* 0x000fe200020f16ff */
[----:B------:R1:W-:Y:S01]  /*32b0*/  LDGSTS.E [R197+0x3200], [R4.64], P1 ;  /* 0x0320000004c57fae */ /* 0x0003e20008921846 */
[----:B------:R-:W-:-:S02]  /*32c0*/  LEA R28, P4, R46, R93, 0x2 ;  /* 0x0000005d2e1c7211 */ /* 0x000fc400078810ff */
[----:B------:R-:W-:Y:S02]  /*32d0*/  LEA.HI.X.SX32 R27, R40, R95, 0x2, P6 ;  /* 0x0000005f281b7211 */ /* 0x000fe400030f16ff */
[----:B------:R-:W-:Y:S01]  /*32e0*/  LEA R30, P6, R36, R93, 0x2 ;  /* 0x0000005d241e7211 */ /* 0x000fe200078c10ff */
[----:B------:R1:W-:Y:S01]  /*32f0*/  LDGSTS.E [R197+0x3600], [R6.64], P5 ;  /* 0x0360000006c57fae */ /* 0x0003e2000a921846 */
[----:B------:R-:W-:Y:S01]  /*3300*/  LEA.HI.X.SX32 R83, R83, R48, 0x2, P3 ;  /* 0x0000003053537211 */ /* 0x000fe200018f16ff */
[----:B------:R-:W-:Y:S01]  /*3310*/  IMAD R48, R31, c[0x0][0x190], RZ ;  /* 0x000064001f307a24 */ /* 0x000fe200078e02ff */
[----:B------:R-:W-:Y:S01]  /*3320*/  LEA.HI.X.SX32 R29, R46, R95, 0x2, P4 ;  /* 0x0000005f2e1d7211 */ /* 0x000fe200020f16ff */
[----:B------:R1:W-:Y:S01]  /*3330*/  LDGSTS.E [R197+0x3a00], [R8.64], P2 ;  /* 0x03a0000008c57fae */ /* 0x0003e20009121846 */
[----:B------:R-:W-:Y:S01]  /*3340*/  ISETP.GE.AND P3, PT, R50, c[0x0][0x180], PT ;  /* 0x0000600032007a0c */ /* 0x000fe20003f66270 */
[----:B------:R-:W-:Y:S01]  /*3350*/  IMAD R50, R38, c[0x0][0x190], RZ ;  /* 0x0000640026327a24 */ /* 0x000fe200078e02ff */
[----:B------:R-:W-:-:S02]  /*3360*/  LEA R32, P4, R47, R93, 0x2 ;  /* 0x0000005d2f207211 */ /* 0x000fc400078810ff */
[----:B------:R-:W-:Y:S02]  /*3370*/  LEA.HI.X.SX32 R31, R36, R95, 0x2, P6 ;  /* 0x0000005f241f7211 */ /* 0x000fe400030f16ff */
[----:B------:R-:W-:Y:S02]  /*3380*/  LEA R34, P6, R44, R93, 0x2 ;  /* 0x0000005d2c227211 */ /* 0x000fe400078c10ff */
[----:B------:R-:W-:Y:S02]  /*3390*/  LEA.HI.X.SX32 R33, R47, R95, 0x2, P4 ;  /* 0x0000005f2f217211 */ /* 0x000fe400020f16ff */
[----:B------:R-:W-:Y:S02]  /*33a0*/  LEA R36, P4, R48, R93, 0x2 ;  /* 0x0000005d30247211 */ /* 0x000fe400078810ff */
[----:B------:R-:W-:Y:S02]  /*33b0*/  LEA.HI.X.SX32 R35, R44, R95, 0x2, P6 ;  /* 0x0000005f2c237211 */ /* 0x000fe400030f16ff */
[----:B------:R-:W-:-:S02]  /*33c0*/  LEA R38, P6, R50, R93, 0x2 ;  /* 0x0000005d32267211 */ /* 0x000fc400078c10ff */
[----:B------:R-:W-:Y:S02]  /*33d0*/  LEA.HI.X.SX32 R37, R48, R95, 0x2, P4 ;  /* 0x0000005f30257211 */ /* 0x000fe400020f16ff */
[C---:B------:R-:W-:Y:S02]  /*33e0*/  LEA R40, P4, R51.reuse, R93, 0x2 ;  /* 0x0000005d33287211 */ /* 0x040fe400078810ff */
        /* <DEDUP_REMOVED lines=29> */
[----:B------:R-:W-:Y:S02]  /*35c0*/  LEA R70, P6, R73, R93, 0x2 ;  /* 0x0000005d49467211 */ /* 0x000fe400078c10ff */
[-C--:B------:R-:W-:Y:S02]  /*35d0*/  LEA.HI.X.SX32 R69, R71, R95.reuse, 0x2, P4 ;  /* 0x0000005f47457211 */ /* 0x080fe400020f16ff */
[----:B------:R-:W-:Y:S02]  /*35e0*/  LEA.HI.X.SX32 R71, R73, R95, 0x2, P6 ;  /* 0x0000005f49477211 */ /* 0x000fe400030f16ff */
[----:B------:R-:W-:Y:S02]  /*35f0*/  ISETP.NE.U32.AND P6, PT, R91, RZ, PT ;  /* 0x000000ff5b00720c */ /* 0x000fe40003fc5070 */
[----:B------:R-:W-:-:S02]  /*3600*/  SEL R91, R3, RZ, !P3 ;  /* 0x000000ff035b7207 */ /* 0x000fc40005800000 */
[----:B------:R-:W-:Y:S02]  /*3610*/  LOP3.LUT R3, R90, 0x110, R75, 0x78, !PT ;  /* 0x000001105a037812 */ /* 0x000fe400078e784b */
[----:B------:R-:W-:Y:S02]  /*3620*/  ISETP.NE.U32.AND P3, PT, R91, RZ, PT ;  /* 0x000000ff5b00720c */ /* 0x000fe40003f65070 */
[C---:B------:R-:W-:Y:S02]  /*3630*/  LOP3.LUT R202, R3.reuse, 0x20, RZ, 0x3c, !PT ;  /* 0x0000002003ca7812 */ /* 0x040fe400078e3cff */
[C---:B------:R-:W-:Y:S02]  /*3640*/  LOP3.LUT R201, R3.reuse, 0x40, RZ, 0x3c, !PT ;  /* 0x0000004003c97812 */ /* 0x040fe400078e3cff */
[----:B------:R-:W-:Y:S01]  /*3650*/  LEA R72, P4, R74, R93, 0x2 ;  /* 0x0000005d4a487211 */ /* 0x000fe200078810ff */
[----:B------:R1:W-:Y:S01]  /*3660*/  LDGSTS.E [R197+0x3e00], [R82.64], P6 ;  /* 0x03e0000052c57fae */ /* 0x0003e2000b121846 */
[----:B------:R-:W-:-:S02]  /*3670*/  LOP3.LUT R200, R3, 0x60, RZ, 0x3c, !PT ;  /* 0x0000006003c87812 */ /* 0x000fc400078e3cff */
[----:B------:R-:W-:Y:S01]  /*3680*/  LEA.HI.X.SX32 R73, R74, R95, 0x2, P4 ;  /* 0x0000005f4a497211 */ /* 0x000fe200020f16ff */
[----:B------:R-:W0:Y:S01]  /*3690*/  LDGDEPBAR ;  /* 0x00000000000079af */ /* 0x000e220000000000 */
[----:B------:R-:W-:-:S03]  /*36a0*/  LEA R74, P4, R89, R93, 0x2 ;  /* 0x0000005d594a7211 */ /* 0x000fc600078810ff */
[----:B------:R1:W-:Y:S01]  /*36b0*/  LDGSTS.E [R3+0x4000], [R76.64], P3 ;  /* 0x040000004c037fae */ /* 0x0003e20009921846 */
[----:B------:R-:W-:-:S03]  /*36c0*/  LEA.HI.X.SX32 R75, R89, R95, 0x2, P4 ;  /* 0x0000005f594b7211 */ /* 0x000fc600020f16ff */
[----:B------:R1:W-:Y:S04]  /*36d0*/  LDGSTS.E [R3+0x4800], [R20.64], P3 ;  /* 0x0480000014037fae */ /* 0x0003e80009921846 */
        /* <DEDUP_REMOVED lines=30> */
[----:B------:R-:W0:Y:S01]  /*38c0*/  LDGDEPBAR ;  /* 0x00000000000079af */ /* 0x000e220000000000 */
[----:B------:R-:W-:Y:S05]  /*38d0*/  @P0 BRA `(.L_x_0) ;  /* 0x0000013000000947 */ /* 0x000fea0003800000 */
[----:B------:R-:W-:Y:S01]  /*38e0*/  IMAD.SHL.U32 R236, R104, 0x40, RZ ;  /* 0x0000004068ec7824 */ /* 0x000fe200078e00ff */
[----:B------:R-:W-:Y:S01]  /*38f0*/  CS2R R116, SRZ ;  /* 0x0000000000747805 */ /* 0x000fe2000001ff00 */
        /* <DEDUP_REMOVED lines=15> */
[----:B------:R-:W-:Y:S01]  /*39f0*/  LOP3.LUT R236, R236, 0x800, RZ, 0xc0, !PT ;  /* 0x00000800ecec7812 */ /* 0x000fe200078ec0ff */
[----:B------:R-:W-:Y:S05]  /*3a00*/  BRA `(.L_x_1) ;  /* 0x00002d8000007947 */ /* 0x000fea0003800000 */
.L_x_0:
[----:B-1----:R-:W-:Y:S01]  /*3a10*/  SHF.R.S32.HI R4, RZ, 0x1f, R87 ;  /* 0x0000001fff047819 */ /* 0x002fe20000011457 */
[----:B------:R-:W-:Y:S01]  /*3a20*/  IMAD R9, R237, c[0x0][0x188], RZ ;  /* 0x00006200ed097a24 */ /* 0x000fe200078e02ff */
[----:B------:R-:W-:Y:S01]  /*3a30*/  SHF.R.S32.HI R181, RZ, 0x1f, R88 ;  /* 0x0000001fffb57819 */ /* 0x000fe20000011458 */
[----:B------:R-:W-:Y:S01]  /*3a40*/  IMAD R83, R238, c[0x0][0x188], RZ ;  /* 0x00006200ee537a24 */ /* 0x000fe200078e02ff */
[CC--:B------:R-:W-:Y:S01]  /*3a50*/  LEA R182, P0, R88.reuse, R85.reuse, 0x2 ;  /* 0x0000005558b67211 */ /* 0x0c0fe200078010ff */
[----:B------:R-:W-:Y:S01]  /*3a60*/  IMAD.SHL.U32 R82, R9, 0x4, RZ ;  /* 0x0000000409527824 */ /* 0x000fe200078e00ff */
[----:B------:R-:W-:Y:S01]  /*3a70*/  SHF.L.U64.HI R4, R87, 0x2, R4 ;  /* 0x0000000257047819 */ /* 0x000fe20000010204 */
[----:B------:R-:W-:Y:S01]  /*3a80*/  IMAD.SHL.U32 R144, R83, 0x4, RZ ;  /* 0x0000000453907824 */ /* 0x000fe200078e00ff */
[----:B------:R-:W-:Y:S01]  /*3a90*/  SHF.R.S32.HI R7, RZ, 0x1f, R183 ;  /* 0x0000001fff077819 */ /* 0x000fe200000114b7 */
[----:B------:R-:W-:Y:S01]  /*3aa0*/  IMAD R87, R239, c[0x0][0x188], RZ ;  /* 0x00006200ef577a24 */ /* 0x000fe200078e02ff */
[----:B------:R-:W-:Y:S01]  /*3ab0*/  SHF.R.S32.HI R5, RZ, 0x1f, R198 ;  /* 0x0000001fff057819 */ /* 0x000fe200000114c6 */
[----:B------:R-:W-:Y:S01]  /*3ac0*/  IMAD R89, R241, c[0x0][0x188], RZ ;  /* 0x00006200f1597a24 */ /* 0x000fe200078e02ff */
[-C--:B------:R-:W-:Y:S01]  /*3ad0*/  LEA R184, P1, R183, R85.reuse, 0x2 ;  /* 0x00000055b7b87211 */ /* 0x080fe200078210ff */
[----:B------:R-:W-:Y:S01]  /*3ae0*/  IMAD.HI R9, R9, 0x4, RZ ;  /* 0x0000000409097827 */ /* 0x000fe200078e02ff */
[----:B------:R-:W-:Y:S01]  /*3af0*/  SHF.R.S32.HI R6, RZ, 0x1f, R185 ;  /* 0x0000001fff067819 */ /* 0x000fe200000114b9 */
[----:B------:R-:W-:Y:S01]  /*3b00*/  CS2R R116, SRZ ;  /* 0x0000000000747805 */ /* 0x000fe2000001ff00 */
[-C--:B------:R-:W-:Y:S01]  /*3b10*/  LEA R186, P2, R185, R85.reuse, 0x2 ;  /* 0x00000055b9ba7211 */ /* 0x080fe200078410ff */
[----:B------:R-:W-:Y:S01]  /*3b20*/  IMAD.HI R83, R83, 0x4, RZ ;  /* 0x0000000453537827 */ /* 0x000fe200078e02ff */
[----:B------:R-:W-:Y:S01]  /*3b30*/  LEA.HI R198, R5, R198, RZ, 0x6 ;  /* 0x000000c605c67211 */ /* 0x000fe200078f30ff */
[----:B------:R-:W-:Y:S01]  /*3b40*/  CS2R R118, SRZ ;  /* 0x0000000000767805 */ /* 0x000fe2000001ff00 */
[-C--:B------:R-:W-:Y:S01]  /*3b50*/  LEA.HI.X R181, R88, R4.reuse, R181, 0x2, P0 ;  /* 0x0000000458b57211 */ /* 0x080fe200000f14b5 */
[----:B------:R-:W-:Y:S01]  /*3b60*/  IMAD R88, R240, c[0x0][0x188], RZ ;  /* 0x00006200f0587a24 */ /* 0x000fe200078e02ff */
[-C--:B------:R-:W-:Y:S01]  /*3b70*/  LEA.HI.X R183, R183, R4.reuse, R7, 0x2, P1 ;  /* 0x00000004b7b77211 */ /* 0x080fe200008f1407 */
[----:B------:R-:W-:Y:S01]  /*3b80*/  IMAD.SHL.U32 R146, R87, 0x4, RZ ;  /* 0x0000000457927824 */ /* 0x000fe200078e00ff */
[-C--:B------:R-:W-:Y:S01]  /*3b90*/  LEA.HI.X R185, R185, R4.reuse, R6, 0x2, P2 ;  /* 0x00000004b9b97211 */ /* 0x080fe200010f1406 */
[----:B------:R-:W-:Y:S01]  /*3ba0*/  IMAD.SHL.U32 R148, R88, 0x4, RZ ;  /* 0x0000000458947824 */ /* 0x000fe200078e00ff */
[----:B------:R-:W-:Y:S01]  /*3bb0*/  SHF.R.S32.HI R8, RZ, 0x1f, R187 ;  /* 0x0000001fff087819 */ /* 0x000fe200000114bb */
[----:B------:R-:W-:Y:S01]  /*3bc0*/  IMAD.SHL.U32 R150, R89, 0x4, RZ ;  /* 0x0000000459967824 */ /* 0x000fe200078e00ff */
[-C--:B------:R-:W-:Y:S01]  /*3bd0*/  LEA R188, P0, R187, R85.reuse, 0x2 ;  /* 0x00000055bbbc7211 */ /* 0x080fe200078010ff */
[----:B------:R-:W-:Y:S01]  /*3be0*/  IMAD R90, R242, c[0x0][0x188], RZ ;  /* 0x00006200f25a7a24 */ /* 0x000fe200078e02ff */
[----:B------:R-:W-:Y:S01]  /*3bf0*/  SHF.R.S32.HI R7, RZ, 0x1f, R189 ;  /* 0x0000001fff077819 */ /* 0x000fe200000114bd */
[----:B------:R-:W-:Y:S01]  /*3c00*/  IMAD R91, R243, c[0x0][0x188], RZ ;  /* 0x00006200f35b7a24 */ /* 0x000fe200078e02ff */
[-C--:B------:R-:W-:Y:S01]  /*3c10*/  LEA R190, P1, R189, R85.reuse, 0x2 ;  /* 0x00000055bdbe7211 */ /* 0x080fe200078210ff */
[----:B------:R-:W-:Y:S01]  /*3c20*/  IMAD R92, R244, c[0x0][0x188], RZ ;  /* 0x00006200f45c7a24 */ /* 0x000fe200078e02ff */
[----:B------:R-:W-:Y:S01]  /*3c30*/  SHF.R.S32.HI R6, RZ, 0x1f, R191 ;  /* 0x0000001fff067819 */ /* 0x000fe200000114bf */
[----:B------:R-:W-:Y:S01]  /*3c40*/  IMAD.HI R87, R87, 0x4, RZ ;  /* 0x0000000457577827 */ /* 0x000fe200078e02ff */
[-C--:B------:R-:W-:Y:S01]  /*3c50*/  LEA R192, P2, R191, R85.reuse, 0x2 ;  /* 0x00000055bfc07211 */ /* 0x080fe200078410ff */
[----:B------:R-:W-:Y:S01]  /*3c60*/  CS2R R112, SRZ ;  /* 0x0000000000707805 */ /* 0x000fe2000001ff00 */
[----:B------:R-:W-:Y:S01]  /*3c70*/  SHF.R.S32.HI R5, RZ, 0x1f, R193 ;  /* 0x0000001fff057819 */ /* 0x000fe200000114c1 */
[----:B------:R-:W-:Y:S01]  /*3c80*/  IMAD.HI R147, R88, 0x4, RZ ;  /* 0x0000000458937827 */ /* 0x000fe200078e02ff */
[-C--:B------:R-:W-:Y:S01]  /*3c90*/  LEA R194, P3, R193, R85.reuse, 0x2 ;  /* 0x00000055c1c27211 */ /* 0x080fe200078610ff */
[----:B------:R-:W-:Y:S01]  /*3ca0*/  CS2R R114, SRZ ;  /* 0x0000000000727805 */ /* 0x000fe2000001ff00 */
[-C--:B------:R-:W-:Y:S01]  /*3cb0*/  LEA.HI.X R187, R187, R4.reuse, R8, 0x2, P0 ;  /* 0x00000004bbbb7211 */ /* 0x080fe200000f1408 */
[----:B------:R-:W-:Y:S01]  /*3cc0*/  IMAD.HI R89, R89, 0x4, RZ ;  /* 0x0000000459597827 */ /* 0x000fe200078e02ff */
[-C--:B------:R-:W-:Y:S01]  /*3cd0*/  LEA.HI.X R189, R189, R4.reuse, R7, 0x2, P1 ;  /* 0x00000004bdbd7211 */ /* 0x080fe200008f1407 */
[----:B------:R-:W-:Y:S01]  /*3ce0*/  CS2R R136, SRZ ;  /* 0x0000000000887805 */ /* 0x000fe2000001ff00 */
[-C--:B------:R-:W-:Y:S01]  /*3cf0*/  LEA.HI.X R191, R191, R4.reuse, R6, 0x2, P2 ;  /* 0x00000004bfbf7211 */ /* 0x080fe200010f1406 */
[----:B------:R-:W-:Y:S01]  /*3d00*/  IMAD.SHL.U32 R152, R90, 0x4, RZ ;  /* 0x000000045a987824 */ /* 0x000fe200078e00ff */
[-C--:B------:R-:W-:Y:S01]  /*3d10*/  LEA.HI.X R193, R193, R4.reuse, R5, 0x2, P3 ;  /* 0x00000004c1c17211 */ /* 0x080fe200018f1405 */
[----:B------:R-:W-:Y:S01]  /*3d20*/  IMAD.SHL.U32 R154, R91, 0x4, RZ ;  /* 0x000000045b9a7824 */ /* 0x000fe200078e00ff */
[--C-:B------:R-:W-:Y:S01]  /*3d30*/  IADD3 R82, P0, P3, R82, c[0x0][0x160], R85.reuse ;  /* 0x0000580052527a10 */ /* 0x100fe20007b1e055 */
[----:B------:R-:W-:Y:S01]  /*3d40*/  IMAD.SHL.U32 R156, R92, 0x4, RZ ;  /* 0x000000045c9c7824 */ /* 0x000fe200078e00ff */
[--C-:B------:R-:W-:Y:S01]  /*3d50*/  IADD3 R144, P1, P2, R144, c[0x0][0x160], R85.reuse ;  /* 0x0000580090907a10 */ /* 0x100fe20007a3e055 */
[----:B------:R-:W-:Y:S01]  /*3d60*/  IMAD R93, R245, c[0x0][0x188], RZ ;  /* 0x00006200f55d7a24 */ /* 0x000fe200078e02ff */
[--C-:B------:R-:W-:Y:S01]  /*3d70*/  IADD3.X R9, R9, c[0x0][0x164], R4.reuse, P0, P3 ;  /* 0x0000590009097a10 */ /* 0x100fe200007e6404 */
[----:B------:R-:W-:Y:S01]  /*3d80*/  IMAD R94, R246, c[0x0][0x188], RZ ;  /* 0x00006200f65e7a24 */ /* 0x000fe200078e02ff */
[--C-:B------:R-:W-:Y:S01]  /*3d90*/  IADD3.X R83, R83, c[0x0][0x164], R4.reuse, P1, P2 ;  /* 0x0000590053537a10 */ /* 0x100fe20000fe4404 */
[----:B------:R-:W-:Y:S01]  /*3da0*/  IMAD R95, R247, c[0x0][0x188], RZ ;  /* 0x00006200f75f7a24 */ /* 0x000fe200078e02ff */
[--C-:B------:R-:W-:Y:S01]  /*3db0*/  IADD3 R146, P4, P5, R146, c[0x0][0x160], R85.reuse ;  /* 0x0000580092927a10 */ /* 0x100fe20007d9e055 */
[----:B------:R-:W-:Y:S01]  /*3dc0*/  IMAD.HI R151, R90, 0x4, RZ ;  /* 0x000000045a977827 */ /* 0x000fe200078e02ff */
[--C-:B------:R-:W-:Y:S01]  /*3dd0*/  IADD3 R148, P0, P3, R148, c[0x0][0x160], R85.reuse ;  /* 0x0000580094947a10 */ /* 0x100fe20007b1e055 */
[----:B------:R-:W-:Y:S01]  /*3de0*/  CS2R R138, SRZ ;  /* 0x00000000008a7805 */ /* 0x000fe2000001ff00 */
[--C-:B------:R-:W-:Y:S01]  /*3df0*/  IADD3 R150, P1, P2, R150, c[0x0][0x160], R85.reuse ;  /* 0x0000580096967a10 */ /* 0x100fe20007a3e055 */
[----:B------:R-:W-:Y:S01]  /*3e00*/  IMAD.HI R91, R91, 0x4, RZ ;  /* 0x000000045b5b7827 */ /* 0x000fe200078e02ff */
[--C-:B------:R-:W-:Y:S01]  /*3e10*/  IADD3.X R145, R87, c[0x0][0x164], R4.reuse, P4, P5 ;  /* 0x0000590057917a10 */ /* 0x100fe200027ea404 */
[----:B------:R-:W-:Y:S01]  /*3e20*/  CS2R R102, SRZ ;  /* 0x0000000000667805 */ /* 0x000fe2000001ff00 */
[--C-:B------:R-:W-:Y:S01]  /*3e30*/  IADD3.X R147, R147, c[0x0][0x164], R4.reuse, P0, P3 ;  /* 0x0000590093937a10 */ /* 0x100fe200007e6404 */
[----:B------:R-:W-:Y:S01]  /*3e40*/  IMAD.HI R155, R92, 0x4, RZ ;  /* 0x000000045c9b7827 */ /* 0x000fe200078e02ff */
[--C-:B------:R-:W-:Y:S01]  /*3e50*/  IADD3.X R149, R89, c[0x0][0x164], R4.reuse, P1, P2 ;  /* 0x0000590059957a10 */ /* 0x100fe20000fe4404 */
[----:B------:R-:W-:Y:S01]  /*3e60*/  CS2R R120, SRZ ;  /* 0x0000000000787805 */ /* 0x000fe2000001ff00 */
[--C-:B------:R-:W-:Y:S01]  /*3e70*/  IADD3 R152, P4, P5, R152, c[0x0][0x160], R85.reuse ;  /* 0x0000580098987a10 */ /* 0x100fe20007d9e055 */
[----:B------:R-:W-:Y:S01]  /*3e80*/  IMAD.SHL.U32 R158, R93, 0x4, RZ ;  /* 0x000000045d9e7824 */ /* 0x000fe200078e00ff */
[--C-:B------:R-:W-:Y:S01]  /*3e90*/  IADD3 R154, P0, P3, R154, c[0x0][0x160], R85.reuse ;  /* 0x000058009a9a7a10 */ /* 0x100fe20007b1e055 */
[----:B------:R-:W-:Y:S01]  /*3ea0*/  IMAD.SHL.U32 R160, R94, 0x4, RZ ;  /* 0x000000045ea07824 */ /* 0x000fe200078e00ff */
[--C-:B------:R-:W-:Y:S01]  /*3eb0*/  IADD3 R156, P1, P2, R156, c[0x0][0x160], R85.reuse ;  /* 0x000058009c9c7a10 */ /* 0x100fe20007a3e055 */
[----:B------:R-:W-:Y:S01]  /*3ec0*/  IMAD.SHL.U32 R162, R95, 0x4, RZ ;  /* 0x000000045fa27824 */ /* 0x000fe200078e00ff */
[--C-:B------:R-:W-:Y:S01]  /*3ed0*/  IADD3.X R151, R151, c[0x0][0x164], R4.reuse, P4, P5 ;  /* 0x0000590097977a10 */ /* 0x100fe200027ea404 */
        /* <DEDUP_REMOVED lines=13> */
[----:B------:R-:W-:Y:S01]  /*3fb0*/  LEA R196, P6, R86, R85, 0x2 ;  /* 0x0000005556c47211 */ /* 0x000fe200078c10ff */
[----:B------:R-:W-:Y:S01]  /*3fc0*/  IMAD.HI R95, R95, 0x4, RZ ;  /* 0x000000045f5f7827 */ /* 0x000fe200078e02ff */
[----:B------:R-:W-:Y:S01]  /*3fd0*/  IADD3.X R159, R159, c[0x0][0x164], R4, P3, P0 ;  /* 0x000059009f9f7a10 */ /* 0x000fe20001fe0404 */
[----:B------:R-:W-:Y:S01]  /*3fe0*/  CS2R R92, SRZ ;  /* 0x00000000005c7805 */ /* 0x000fe2000001ff00 */
[----:B------:R-:W-:Y:S01]  /*3ff0*/  SHF.R.S32.HI R195, RZ, 0x1f, R86 ;  /* 0x0000001fffc37819 */ /* 0x000fe20000011456 */
[----:B------:R-:W-:Y:S01]  /*4000*/  IMAD.SHL.U32 R164, R96, 0x4, RZ ;  /* 0x0000000460a47824 */ /* 0x000fe200078e00ff */
[----:B------:R-:W-:Y:S01]  /*4010*/  IADD3.X R161, R95, c[0x0][0x164], R4, P1, P2 ;  /* 0x000059005fa17a10 */ /* 0x000fe20000fe4404 */
[----:B------:R-:W-:Y:S01]  /*4020*/  IMAD.SHL.U32 R166, R97, 0x4, RZ ;  /* 0x0000000461a67824 */ /* 0x000fe200078e00ff */
[----:B------:R-:W-:Y:S01]  /*4030*/  LOP3.LUT R8, R104, 0x7, RZ, 0xc0, !PT ;  /* 0x0000000768087812 */ /* 0x000fe200078ec0ff */
[----:B------:R-:W-:Y:S01]  /*4040*/  IMAD.SHL.U32 R168, R98, 0x4, RZ ;  /* 0x0000000462a87824 */ /* 0x000fe200078e00ff */
[--C-:B------:R-:W-:Y:S01]  /*4050*/  IADD3 R164, P4, P5, R164, c[0x0][0x160], R85.reuse ;  /* 0x00005800a4a47a10 */ /* 0x100fe20007d9e055 */
[----:B------:R-:W-:Y:S01]  /*4060*/  IMAD R99, R251, c[0x0][0x188], RZ ;  /* 0x00006200fb637a24 */ /* 0x000fe200078e02ff */
[--C-:B------:R-:W-:Y:S01]  /*4070*/  IADD3 R166, P3, P0, R166, c[0x0][0x160], R85.reuse ;  /* 0x00005800a6a67a10 */ /* 0x100fe2000787e055 */
[----:B------:R-:W-:Y:S01]  /*4080*/  IMAD R100, R252, c[0x0][0x188], RZ ;  /* 0x00006200fc647a24 */ /* 0x000fe200078e02ff */
[----:B------:R-:W-:Y:S01]  /*4090*/  IADD3 R168, P2, P1, R168, c[0x0][0x160], R85 ;  /* 0x00005800a8a87a10 */ /* 0x000fe2000795e055 */
[----:B------:R-:W-:Y:S01]  /*40a0*/  IMAD R101, R108, c[0x0][0x188], RZ ;  /* 0x000062006c657a24 */ /* 0x000fe200078e02ff */
[----:B------:R-:W-:Y:S01]  /*40b0*/  LEA.HI.X R195, R86, R4, R195, 0x2, P6 ;  /* 0x0000000456c37211 */ /* 0x000fe200030f14c3 */
[----:B------:R-:W-:Y:S01]  /*40c0*/  IMAD.HI R163, R96, 0x4, RZ ;  /* 0x0000000460a37827 */ /* 0x000fe200078e02ff */
[----:B------:R-:W-:Y:S01]  /*40d0*/  IADD3 R182, P6, R182, c[0x0][0x160], RZ ;  /* 0x00005800b6b67a10 */ /* 0x000fe20007fde0ff */
[----:B------:R-:W-:Y:S01]  /*40e0*/  CS2R R86, SRZ ;  /* 0x0000000000567805 */ /* 0x000fe2000001ff00 */
[----:B------:R-:W-:Y:S01]  /*40f0*/  SHF.R.S32.HI R198, RZ, 0x6, R198 ;  /* 0x00000006ffc67819 */ /* 0x000fe200000114c6 */
[----:B------:R-:W-:Y:S01]  /*4100*/  IMAD.HI R97, R97, 0x4, RZ ;  /* 0x0000000461617827 */ /* 0x000fe200078e02ff */
[--C-:B------:R-:W-:Y:S01]  /*4110*/  IADD3.X R163, R163, c[0x0][0x164], R4.reuse, P4, P5 ;  /* 0x00005900a3a37a10 */ /* 0x100fe200027ea404 */
[----:B------:R-:W-:Y:S01]  /*4120*/  CS2R R94, SRZ ;  /* 0x00000000005e7805 */ /* 0x000fe2000001ff00 */
[----:B------:R-:W-:Y:S01]  /*4130*/  IADD3.X R181, R181, c[0x0][0x164], RZ, P6, !PT ;  /* 0x00005900b5b57a10 */ /* 0x000fe200037fe4ff */
[----:B------:R-:W-:Y:S01]  /*4140*/  IMAD.HI R167, R98, 0x4, RZ ;  /* 0x0000000462a77827 */ /* 0x000fe200078e02ff */
[--C-:B------:R-:W-:Y:S01]  /*4150*/  IADD3.X R165, R97, c[0x0][0x164], R4.reuse, P3, P0 ;  /* 0x0000590061a57a10 */ /* 0x100fe20001fe0404 */
[----:B------:R-:W-:Y:S01]  /*4160*/  CS2R R122, SRZ ;  /* 0x00000000007a7805 */ /* 0x000fe2000001ff00 */
[----:B------:R-:W-:Y:S01]  /*4170*/  IADD3 R196, P6, R196, c[0x0][0x160], RZ ;  /* 0x00005800c4c47a10 */ /* 0x000fe20007fde0ff */
[----:B------:R-:W-:Y:S01]  /*4180*/  IMAD.SHL.U32 R170, R99, 0x4, RZ ;  /* 0x0000000463aa7824 */ /* 0x000fe200078e00ff */
[----:B------:R-:W-:Y:S01]  /*4190*/  IADD3.X R167, R167, c[0x0][0x164], R4, P2, P1 ;  /* 0x00005900a7a77a10 */ /* 0x000fe200017e2404 */
[----:B------:R-:W-:Y:S01]  /*41a0*/  IMAD.SHL.U32 R172, R100, 0x4, RZ ;  /* 0x0000000464ac7824 */ /* 0x000fe200078e00ff */
[----:B------:R-:W-:Y:S01]  /*41b0*/  IADD3.X R195, R195, c[0x0][0x164], RZ, P6, !PT ;  /* 0x00005900c3c37a10 */ /* 0x000fe200037fe4ff */
[----:B------:R-:W-:Y:S01]  /*41c0*/  IMAD.SHL.U32 R174, R101, 0x4, RZ ;  /* 0x0000000465ae7824 */ /* 0x000fe200078e00ff */
[--C-:B------:R-:W-:Y:S01]  /*41d0*/  IADD3 R170, P4, P5, R170, c[0x0][0x160], R85.reuse ;  /* 0x00005800aaaa7a10 */ /* 0x100fe20007d9e055 */
[----:B------:R-:W-:Y:S01]  /*41e0*/  IMAD R6, R107, c[0x0][0x188], RZ ;  /* 0x000062006b067a24 */ /* 0x000fe200078e02ff */
[--C-:B------:R-:W-:Y:S01]  /*41f0*/  IADD3 R172, P0, P3, R172, c[0x0][0x160], R85.reuse ;  /* 0x00005800acac7a10 */ /* 0x100fe20007b1e055 */
[----:B------:R-:W-:Y:S01]  /*4200*/  IMAD R7, R106, c[0x0][0x188], RZ ;  /* 0x000062006a077a24 */ /* 0x000fe200078e02ff */
[----:B------:R-:W-:Y:S01]  /*4210*/  IADD3 R174, P2, P1, R174, c[0x0][0x160], R85 ;  /* 0x00005800aeae7a10 */ /* 0x000fe2000795e055 */
[----:B------:R-:W-:Y:S01]  /*4220*/  IMAD R5, R105, c[0x0][0x188], RZ ;  /* 0x0000620069057a24 */ /* 0x000fe200078e02ff */
[----:B------:R-:W-:Y:S01]  /*4230*/  IADD3 R96, R198, -0x1, RZ ;  /* 0xffffffffc6607810 */ /* 0x000fe20007ffe0ff */
[----:B------:R-:W-:Y:S01]  /*4240*/  IMAD.HI R99, R99, 0x4, RZ ;  /* 0x0000000463637827 */ /* 0x000fe200078e02ff */
[----:B------:R-:W-:-:S02]  /*4250*/  ULDC UR5, c[0x0][0x180] ;  /* 0x0000600000057ab9 */ /* 0x000fc40000000800 */
[----:B------:R-:W-:Y:S01]  /*4260*/  UIADD3 UR5, UR5, -0x40, URZ ;  /* 0xffffffc005057890 */ /* 0x000fe2000fffe03f */
[----:B------:R-:W-:Y:S01]  /*4270*/  IMAD.HI R171, R100, 0x4, RZ ;  /* 0x0000000464ab7827 */ /* 0x000fe200078e02ff */
[--C-:B------:R-:W-:Y:S01]  /*4280*/  IADD3.X R169, R99, c[0x0][0x164], R4.reuse, P4, P5 ;  /* 0x0000590063a97a10 */ /* 0x100fe200027ea404 */
[----:B------:R-:W-:Y:S02]  /*4290*/  UMOV UR4, URZ ;  /* 0x0000003f00047c82 */ /* 0x000fe40008000000 */
[----:B------:R-:W-:Y:S01]  /*42a0*/  IMAD.HI R101, R101, 0x4, RZ ;  /* 0x0000000465657827 */ /* 0x000fe200078e02ff */
[----:B------:R-:W-:-:S03]  /*42b0*/  IADD3.X R171, R171, c[0x0][0x164], R4, P0, P3 ;  /* 0x00005900abab7a10 */ /* 0x000fc600007e6404 */
[----:B------:R-:W-:Y:S01]  /*42c0*/  IMAD.SHL.U32 R176, R6, 0x4, RZ ;  /* 0x0000000406b07824 */ /* 0x000fe200078e00ff */
[--C-:B------:R-:W-:Y:S01]  /*42d0*/  IADD3.X R173, R101, c[0x0][0x164], R4.reuse, P2, P1 ;  /* 0x0000590065ad7a10 */ /* 0x100fe200017e2404 */
[----:B------:R-:W-:Y:S01]  /*42e0*/  IMAD.SHL.U32 R178, R7, 0x4, RZ ;  /* 0x0000000407b27824 */ /* 0x000fe200078e00ff */
[----:B------:R-:W-:Y:S01]  /*42f0*/  CS2R R100, SRZ ;  /* 0x0000000000647805 */ /* 0x000fe2000001ff00 */
[----:B------:R-:W-:Y:S01]  /*4300*/  IMAD.SHL.U32 R180, R5, 0x4, RZ ;  /* 0x0000000405b47824 */ /* 0x000fe200078e00ff */
[--C-:B------:R-:W-:Y:S01]  /*4310*/  IADD3 R176, P5, P4, R176, c[0x0][0x160], R85.reuse ;  /* 0x00005800b0b07a10 */ /* 0x100fe20007cbe055 */
[----:B------:R-:W-:Y:S01]  /*4320*/  IMAD.HI R175, R6, 0x4, RZ ;  /* 0x0000000406af7827 */ /* 0x000fe200078e02ff */
[--C-:B------:R-:W-:Y:S02]  /*4330*/  IADD3 R178, P0, P3, R178, c[0x0][0x160], R85.reuse ;  /* 0x00005800b2b27a10 */ /* 0x100fe40007b1e055 */
[----:B------:R-:W-:Y:S01]  /*4340*/  IADD3 R180, P1, P2, R180, c[0x0][0x160], R85 ;  /* 0x00005800b4b47a10 */ /* 0x000fe20007a3e055 */
[----:B------:R-:W-:Y:S01]  /*4350*/  IMAD.HI R7, R7, 0x4, RZ ;  /* 0x0000000407077827 */ /* 0x000fe200078e02ff */
[----:B------:R-:W-:-:S02]  /*4360*/  IADD3.X R175, R175, c[0x0][0x164], R4, P5, P4 ;  /* 0x00005900afaf7a10 */ /* 0x000fc40002fe8404 */
[----:B------:R-:W-:Y:S01]  /*4370*/  IADD3 R184, P5, R184, c[0x0][0x160], RZ ;  /* 0x00005800b8b87a10 */ /* 0x000fe20007fbe0ff */
[----:B------:R-:W-:Y:S01]  /*4380*/  IMAD.HI R179, R5, 0x4, RZ ;  /* 0x0000000405b37827 */ /* 0x000fe200078e02ff */
[--C-:B------:R-:W-:Y:S02]  /*4390*/  IADD3.X R177, R7, c[0x0][0x164], R4.reuse, P0, P3 ;  /* 0x0000590007b17a10 */ /* 0x100fe400007e6404 */
[----:B------:R-:W-:Y:S01]  /*43a0*/  IADD3 R186, P4, R186, c[0x0][0x160], RZ ;  /* 0x00005800baba7a10 */ /* 0x000fe20007f9e0ff */
[----:B------:R-:W-:Y:S01]  /*43b0*/  IMAD.SHL.U32 R85, R104, 0x2, RZ ;  /* 0x0000000268557824 */ /* 0x000fe200078e00ff */
[----:B------:R-:W-:Y:S01]  /*43c0*/  IADD3.X R179, R179, c[0x0][0x164], R4, P1, P2 ;  /* 0x00005900b3b37a10 */ /* 0x000fe20000fe4404 */
[----:B------:R-:W-:Y:S01]  /*43d0*/  IMAD R8, R8, 0x110, RZ ;  /* 0x0000011008087824 */ /* 0x000fe200078e02ff */
[C---:B------:R-:W-:Y:S01]  /*43e0*/  LOP3.LUT R4, R104.reuse, 0x3, RZ, 0xc0, !PT ;  /* 0x0000000368047812 */ /* 0x040fe200078ec0ff */
[----:B------:R-:W-:Y:S01]  /*43f0*/  IMAD.SHL.U32 R236, R104, 0x40, RZ ;  /* 0x0000004068ec7824 */ /* 0x000fe200078e00ff */
[----:B------:R-:W-:Y:S01]  /*4400*/  IADD3 R188, P3, R188, c[0x0][0x160], RZ ;  /* 0x00005800bcbc7a10 */ /* 0x000fe20007f7e0ff */
[----:B------:R-:W-:Y:S01]  /*4410*/  IMAD.MOV.U32 R7, RZ, RZ, c[0x0][0x18c] ;  /* 0x00006300ff077624 */ /* 0x000fe200078e00ff */
[----:B------:R-:W-:Y:S01]  /*4420*/  LOP3.LUT R5, R8, 0x30, R85, 0x78, !PT ;  /* 0x0000003008057812 */ /* 0x000fe200078e7855 */
[----:B------:R-:W-:Y:S01]  /*4430*/  IMAD R4, R4, 0x120, RZ ;  /* 0x0000012004047824 */ /* 0x000fe200078e02ff */
[----:B------:R-:W-:Y:S01]  /*4440*/  LOP3.LUT R236, R236, 0x800, RZ, 0xc0, !PT ;  /* 0x00000800ecec7812 */ /* 0x000fe200078ec0ff */
[----:B------:R-:W-:Y:S01]  /*4450*/  IMAD.SHL.U32 R6, R84, 0x40, RZ ;  /* 0x0000004054067824 */ /* 0x000fe200078e00ff */
[----:B------:R-:W-:Y:S01]  /*4460*/  IADD3 R190, P2, R190, c[0x0][0x160], RZ ;  /* 0x00005800bebe7a10 */ /* 0x000fe20007f5e0ff */
[----:B------:R-:W-:Y:S01]  /*4470*/  CS2R R84, SRZ ;  /* 0x0000000000547805 */ /* 0x000fe2000001ff00 */
[----:B------:R-:W-:Y:S01]  /*4480*/  IADD3 R192, P1, R192, c[0x0][0x160], RZ ;  /* 0x00005800c0c07a10 */ /* 0x000fe20007f3e0ff */
[----:B------:R-:W-:Y:S01]  /*4490*/  IMAD.SHL.U32 R7, R7, 0x40, RZ ;  /* 0x0000004007077824 */ /* 0x000fe200078e00ff */
[----:B------:R-:W-:-:S02]  /*44a0*/  IADD3 R194, P0, R194, c[0x0][0x160], RZ ;  /* 0x00005800c2c27a10 */ /* 0x000fc40007f1e0ff */
[----:B------:R-:W-:Y:S02]  /*44b0*/  LOP3.LUT R8, R4, 0x5c, R104, 0x78, !PT ;  /* 0x0000005c04087812 */ /* 0x000fe400078e7868 */
[----:B------:R-:W-:Y:S02]  /*44c0*/  LOP3.LUT R5, R5, R236, RZ, 0xfc, !PT ;  /* 0x000000ec05057212 */ /* 0x000fe400078efcff */
[----:B------:R-:W-:Y:S02]  /*44d0*/  IADD3.X R183, R183, c[0x0][0x164], RZ, P5, !PT ;  /* 0x00005900b7b77a10 */ /* 0x000fe40002ffe4ff */
[----:B------:R-:W-:Y:S02]  /*44e0*/  IADD3.X R185, R185, c[0x0][0x164], RZ, P4, !PT ;  /* 0x00005900b9b97a10 */ /* 0x000fe400027fe4ff */
[----:B------:R-:W-:Y:S02]  /*44f0*/  IADD3.X R187, R187, c[0x0][0x164], RZ, P3, !PT ;  /* 0x00005900bbbb7a10 */ /* 0x000fe40001ffe4ff */
[----:B------:R-:W-:-:S02]  /*4500*/  IADD3.X R189, R189, c[0x0][0x164], RZ, P2, !PT ;  /* 0x00005900bdbd7a10 */ /* 0x000fc400017fe4ff */
[----:B------:R-:W-:Y:S02]  /*4510*/  IADD3.X R191, R191, c[0x0][0x164], RZ, P1, !PT ;  /* 0x00005900bfbf7a10 */ /* 0x000fe40000ffe4ff */
[----:B------:R-:W-:Y:S02]  /*4520*/  IADD3.X R193, R193, c[0x0][0x164], RZ, P0, !PT ;  /* 0x00005900c1c17a10 */ /* 0x000fe400007fe4ff */
[----:B------:R-:W-:Y:S02]  /*4530*/  LOP3.LUT R199, R8, 0x20, RZ, 0x3c, !PT ;  /* 0x0000002008c77812 */ /* 0x000fe400078e3cff */
[----:B------:R-:W-:Y:S02]  /*4540*/  LOP3.LUT R4, R5, 0x40, RZ, 0x3c, !PT ;  /* 0x0000004005047812 */ /* 0x000fe400078e3cff */
.L_x_2:
[----:B------:R-:W-:-:S04]  /*4550*/  DEPBAR.LE SB0, 0x0 ;  /* 0x000080000000791a */ /* 0x000fc80000000000 */
[----:B------:R-:W-:Y:S01]  /*4560*/  BAR.SYNC.DEFER_BLOCKING 0x0 ;  /* 0x0000000000007b1d */ /* 0x000fe20000010000 */
[----:B------:R-:W-:Y:S01]  /*4570*/  ISETP.GE.AND P1, PT, R0, UR5, PT ;  /* 0x0000000500007c0c */ /* 0x000fe2000bf26270 */
[----:B--2---:R-:W-:-:S04]  /*4580*/  IMAD.WIDE R10, R6, 0x4, R10 ;  /* 0x00000004060a7825 */ /* 0x004fc800078e020a */
[----:B------:R-:W-:-:S04]  /*4590*/  IMAD.WIDE R80, R6, 0x4, R80 ;  /* 0x0000000406507825 */ /* 0x000fc800078e0250 */
[----:B------:R-:W-:-:S04]  /*45a0*/  IMAD.WIDE R78, R6, 0x4, R78 ;  /* 0x00000004064e7825 */ /* 0x000fc800078e024e */
[----:B------:R-:W-:-:S04]  /*45b0*/  IMAD.WIDE R12, R6, 0x4, R12 ;  /* 0x00000004060c7825 */ /* 0x000fc800078e020c */
[----:B------:R-:W-:-:S04]  /*45c0*/  IMAD.WIDE R76, R7, 0x4, R76 ;  /* 0x00000004074c7825 */ /* 0x000fc800078e024c */
[C---:B------:R-:W-:Y:S01]  /*45d0*/  IMAD.WIDE R20, R7.reuse, 0x4, R20 ;  /* 0x0000000407147825 */ /* 0x040fe200078e0214 */
[----:B------:R-:W-:Y:S03]  /*45e0*/  LDS R132, [R8+0x80] ;  /* 0x0000800008847984 */ /* 0x000fe60000000800 */
[C---:B------:R-:W-:Y:S01]  /*45f0*/  IMAD.WIDE R28, R7.reuse, 0x4, R28 ;  /* 0x00000004071c7825 */ /* 0x040fe200078e021c */
[----:B------:R-:W-:Y:S03]  /*4600*/  LDS R134, [R8+0x480] ;  /* 0x0004800008867984 */ /* 0x000fe60000000800 */
[C---:B------:R-:W-:Y:S01]  /*4610*/  IMAD.WIDE R36, R7.reuse, 0x4, R36 ;  /* 0x0000000407247825 */ /* 0x040fe200078e0224 */
[----:B------:R-:W-:Y:S03]  /*4620*/  LDS R133, [R199+0x80] ;  /* 0x00008000c7857984 */ /* 0x000fe60000000800 */
[C---:B------:R-:W-:Y:S01]  /*4630*/  IMAD.WIDE R44, R7.reuse, 0x4, R44 ;  /* 0x00000004072c7825 */ /* 0x040fe200078e022c */
[----:B------:R-:W-:Y:S03]  /*4640*/  LDS R135, [R199+0x480] ;  /* 0x00048000c7877984 */ /* 0x000fe60000000800 */
[C---:B------:R-:W-:Y:S01]  /*4650*/  IMAD.WIDE R52, R7.reuse, 0x4, R52 ;  /* 0x0000000407347825 */ /* 0x040fe200078e0234 */
[----:B------:R-:W1:Y:S03]  /*4660*/  LDSM.16.M88.4 R108, [R5+0x4000] ;  /* 0x00400000056c783b */ /* 0x000e660000000200 */
[C---:B------:R-:W-:Y:S01]  /*4670*/  IMAD.WIDE R60, R7.reuse, 0x4, R60 ;  /* 0x00000004073c7825 */ /* 0x040fe200078e023c */
[----:B------:R-:W-:Y:S03]  /*4680*/  LDS R128, [R8] ;  /* 0x0000000008807984 */ /* 0x000fe60000000800 */
[C---:B------:R-:W-:Y:S01]  /*4690*/  IMAD.WIDE R68, R7.reuse, 0x4, R68 ;  /* 0x0000000407447825 */ /* 0x040fe200078e0244 */
[----:B------:R-:W-:Y:S03]  /*46a0*/  LDS R130, [R8+0x400] ;  /* 0x0004000008827984 */ /* 0x000fe60000000800 */
[C---:B------:R-:W-:Y:S01]  /*46b0*/  IMAD.WIDE R14, R7.reuse, 0x4, R14 ;  /* 0x00000004070e7825 */ /* 0x040fe200078e020e */
[----:B------:R-:W-:Y:S03]  /*46c0*/  LDS R129, [R199] ;  /* 0x00000000c7817984 */ /* 0x000fe60000000800 */
[C---:B------:R-:W-:Y:S01]  /*46d0*/  IMAD.WIDE R22, R7.reuse, 0x4, R22 ;  /* 0x0000000407167825 */ /* 0x040fe200078e0216 */
[----:B------:R-:W2:Y:S03]  /*46e0*/  LDS R131, [R199+0x400] ;  /* 0x00040000c7837984 */ /* 0x000ea60000000800 */
[C---:B------:R-:W-:Y:S01]  /*46f0*/  IMAD.WIDE R30, R7.reuse, 0x4, R30 ;  /* 0x00000004071e7825 */ /* 0x040fe200078e021e */
[----:B------:R-:W3:Y:S03]  /*4700*/  LDSM.16.M88.4 R104, [R5+0x6000] ;  /* 0x006000000568783b */ /* 0x000ee60000000200 */
[C---:B------:R-:W-:Y:S01]  /*4710*/  IMAD.WIDE R38, R7.reuse, 0x4, R38 ;  /* 0x0000000407267825 */ /* 0x040fe200078e0226 */
[----:B------:R-:W-:Y:S03]  /*4720*/  LDSM.16.M88.4 R124, [R5+0x7000] ;  /* 0x00700000057c783b */ /* 0x000fe60000000200 */
[C---:B------:R-:W-:Y:S01]  /*4730*/  IMAD.WIDE R46, R7.reuse, 0x4, R46 ;  /* 0x00000004072e7825 */ /* 0x040fe200078e022e */
[----:B------:R-:W-:Y:S03]  /*4740*/  LDS R140, [R8+0x3880] ;  /* 0x00388000088c7984 */ /* 0x000fe60000000800 */
[C---:B------:R-:W-:Y:S01]  /*4750*/  IMAD.WIDE R54, R7.reuse, 0x4, R54 ;  /* 0x0000000407367825 */ /* 0x040fe200078e0236 */
[----:B------:R-:W-:Y:S03]  /*4760*/  LDS R142, [R8+0x3c80] ;  /* 0x003c8000088e7984 */ /* 0x000fe60000000800 */
[C---:B------:R-:W-:Y:S01]  /*4770*/  IMAD.WIDE R62, R7.reuse, 0x4, R62 ;  /* 0x00000004073e7825 */ /* 0x040fe200078e023e */
[----:B------:R-:W-:Y:S03]  /*4780*/  LDS R141, [R199+0x3880] ;  /* 0x00388000c78d7984 */ /* 0x000fe60000000800 */
[C---:B------:R-:W-:Y:S01]  /*4790*/  IMAD.WIDE R70, R7.reuse, 0x4, R70 ;  /* 0x0000000407467825 */ /* 0x040fe200078e0246 */
[----:B-1----:R-:W-:Y:S01]  /*47a0*/  HMMA.1688.F32.TF32 R96, R132, R108, R100 ;  /* 0x0000006c8460723c */ /* 0x002fe20000081064 */
[----:B------:R-:W1:Y:S02]  /*47b0*/  LDSM.16.M88.4 R100, [R5+0x5000] ;  /* 0x005000000564783b */ /* 0x000e640000000200 */
[----:B------:R-:W-:-:S02]  /*47c0*/  IMAD.WIDE R16, R7, 0x4, R16 ;  /* 0x0000000407107825 */ /* 0x000fc400078e0210 */
[----:B------:R-:W-:Y:S02]  /*47d0*/  LDS R143, [R199+0x3c80] ;  /* 0x003c8000c78f7984 */ /* 0x000fe40000000800 */
[----:B------:R-:W-:-:S04]  /*47e0*/  IMAD.WIDE R24, R7, 0x4, R24 ;  /* 0x0000000407187825 */ /* 0x000fc800078e0218 */
[----:B------:R-:W-:-:S04]  /*47f0*/  IMAD.WIDE R32, R7, 0x4, R32 ;  /* 0x0000000407207825 */ /* 0x000fc800078e0220 */
[C---:B------:R-:W-:Y:S01]  /*4800*/  IMAD.WIDE R40, R7.reuse, 0x4, R40 ;  /* 0x0000000407287825 */ /* 0x040fe200078e0228 */
[----:B--2---:R-:W-:Y:S03]  /*4810*/  HMMA.1688.F32.TF32 R116, R128, R108, R116 ;  /* 0x0000006c8074723c */ /* 0x004fe60000081074 */
[----:B------:R-:W-:-:S04]  /*4820*/  IMAD.WIDE R48, R7, 0x4, R48 ;  /* 0x0000000407307825 */ /* 0x000fc800078e0230 */
[C---:B------:R-:W-:Y:S01]  /*4830*/  IMAD.WIDE R56, R7.reuse, 0x4, R56 ;  /* 0x0000000407387825 */ /* 0x040fe200078e0238 */
[----:B---3--:R-:W-:Y:S03]  /*4840*/  HMMA.1688.F32.TF32 R136, R128, R104, R136 ;  /* 0x000000688088723c */ /* 0x008fe60000081088 */
[----:B------:R-:W-:-:S04]  /*4850*/  IMAD.WIDE R64, R7, 0x4, R64 ;  /* 0x0000000407407825 */ /* 0x000fc800078e0240 */
[C---:B------:R-:W-:Y:S01]  /*4860*/  IMAD.WIDE R72, R7.reuse, 0x4, R72 ;  /* 0x0000000407487825 */ /* 0x040fe200078e0248 */
[----:B------:R-:W-:Y:S03]  /*4870*/  HMMA.1688.F32.TF32 R88, R132, R104, R88 ;  /* 0x000000688458723c */ /* 0x000fe60000081058 */
[----:B------:R-:W-:-:S04]  /*4880*/  IMAD.WIDE R18, R7, 0x4, R18 ;  /* 0x0000000407127825 */ /* 0x000fc800078e0212 */
[C---:B------:R-:W-:Y:S01]  /*4890*/  IMAD.WIDE R26, R7.reuse, 0x4, R26 ;  /* 0x00000004071a7825 */ /* 0x040fe200078e021a */
[----:B-1----:R-:W-:Y:S03]  /*48a0*/  HMMA.1688.F32.TF32 R112, R128, R100, R112 ;  /* 0x000000648070723c */ /* 0x002fe60000081070 */
[----:B------:R-:W-:-:S04]  /*48b0*/  IMAD.WIDE R34, R7, 0x4, R34 ;  /* 0x0000000407227825 */ /* 0x000fc800078e0222 */
[C---:B------:R-:W-:Y:S01]  /*48c0*/  IMAD.WIDE R42, R7.reuse, 0x4, R42 ;  /* 0x00000004072a7825 */ /* 0x040fe200078e022a */
[----:B------:R-:W-:Y:S03]  /*48d0*/  HMMA.1688.F32.TF32 R128, R128, R124, R84 ;  /* 0x0000007c8080723c */ /* 0x000fe60000081054 */
[----:B------:R-:W-:-:S04]  /*48e0*/  IMAD.WIDE R50, R7, 0x4, R50 ;  /* 0x0000000407327825 */ /* 0x000fc800078e0232 */
[C---:B------:R-:W-:Y:S01]  /*48f0*/  IMAD.WIDE R58, R7.reuse, 0x4, R58 ;  /* 0x00000004073a7825 */ /* 0x040fe200078e023a */
[C---:B------:R-:W-:Y:S01]  /*4900*/  HMMA.1688.F32.TF32 R84, R132.reuse, R124, R120 ;  /* 0x0000007c8454723c */ /* 0x040fe20000081078 */
[----:B------:R-:W-:Y:S02]  /*4910*/  LDS R120, [R8+0x800] ;  /* 0x0008000008787984 */ /* 0x000fe40000000800 */
[C---:B------:R-:W-:Y:S02]  /*4920*/  IMAD.WIDE R66, R7.reuse, 0x4, R66 ;  /* 0x0000000407427825 */ /* 0x040fe400078e0242 */
[----:B------:R-:W-:Y:S02]  /*4930*/  LDS R122, [R8+0xc00] ;  /* 0x000c0000087a7984 */ /* 0x000fe40000000800 */
[----:B------:R-:W-:Y:S01]  /*4940*/  IMAD.WIDE R74, R7, 0x4, R74 ;  /* 0x00000004074a7825 */ /* 0x000fe200078e024a */
[----:B------:R-:W-:Y:S01]  /*4950*/  HMMA.1688.F32.TF32 R92, R132, R100, R92 ;  /* 0x00000064845c723c */ /* 0x000fe2000008105c */
[----:B------:R-:W-:Y:S04]  /*4960*/  LDS R121, [R199+0x800] ;  /* 0x00080000c7797984 */ /* 0x000fe80000000800 */
[----:B------:R-:W1:Y:S04]  /*4970*/  LDS R123, [R199+0xc00] ;  /* 0x000c0000c77b7984 */ /* 0x000e680000000800 */
[----:B------:R-:W-:Y:S04]  /*4980*/  LDS R132, [R8+0x1080] ;  /* 0x0010800008847984 */ /* 0x000fe80000000800 */
[----:B------:R-:W-:Y:S04]  /*4990*/  LDS R134, [R8+0x1480] ;  /* 0x0014800008867984 */ /* 0x000fe80000000800 */
[----:B------:R-:W-:Y:S04]  /*49a0*/  LDS R133, [R199+0x1080] ;  /* 0x00108000c7857984 */ /* 0x000fe80000000800 */
[----:B------:R-:W-:Y:S01]  /*49b0*/  LDS R135, [R199+0x1480] ;  /* 0x00148000c7877984 */ /* 0x000fe20000000800 */
[C---:B-1----:R-:W-:Y:S08]  /*49c0*/  HMMA.1688.F32.TF32 R116, R120.reuse, R110, R116 ;  /* 0x0000006e7874723c */ /* 0x042ff00000081074 */
[C---:B------:R-:W-:Y:S08]  /*49d0*/  HMMA.1688.F32.TF32 R112, R120.reuse, R102, R112 ;  /* 0x000000667870723c */ /* 0x040ff00000081070 */
[C---:B------:R-:W-:Y:S08]  /*49e0*/  HMMA.1688.F32.TF32 R136, R120.reuse, R106, R136 ;  /* 0x0000006a7888723c */ /* 0x040ff00000081088 */
[----:B------:R-:W-:Y:S01]  /*49f0*/  HMMA.1688.F32.TF32 R120, R120, R126, R128 ;  /* 0x0000007e7878723c */ /* 0x000fe20000081080 */
[----:B------:R-:W-:Y:S04]  /*4a00*/  LDS R128, [R8+0x880] ;  /* 0x0008800008807984 */ /* 0x000fe80000000800 */
[----:B------:R-:W-:Y:S04]  /*4a10*/  LDS R130, [R8+0xc80] ;  /* 0x000c800008827984 */ /* 0x000fe80000000800 */
[----:B------:R-:W-:Y:S04]  /*4a20*/  LDS R129, [R199+0x880] ;  /* 0x00088000c7817984 */ /* 0x000fe80000000800 */
[----:B------:R-:W1:Y:S02]  /*4a30*/  LDS R131, [R199+0xc80] ;  /* 0x000c8000c7837984 */ /* 0x000e640000000800 */
[C---:B-1----:R-:W-:Y:S02]  /*4a40*/  HMMA.1688.F32.TF32 R108, R128.reuse, R110, R96 ;  /* 0x0000006e806c723c */ /* 0x042fe40000081060 */
[----:B------:R-:W1:Y:S06]  /*4a50*/  LDSM.16.M88.4 R96, [R4+0x6000] ;  /* 0x006000000460783b */ /* 0x000e6c0000000200 */
[C---:B------:R-:W-:Y:S01]  /*4a60*/  HMMA.1688.F32.TF32 R100, R128.reuse, R102, R92 ;  /* 0x000000668064723c */ /* 0x040fe2000008105c */
[----:B------:R-:W2:Y:S07]  /*4a70*/  LDSM.16.M88.4 R92, [R4+0x7000] ;  /* 0x00700000045c783b */ /* 0x000eae0000000200 */
[C---:B------:R-:W-:Y:S01]  /*4a80*/  HMMA.1688.F32.TF32 R104, R128.reuse, R106, R88 ;  /* 0x0000006a8068723c */ /* 0x040fe20000081058 */
[----:B------:R-:W3:Y:S07]  /*4a90*/  LDSM.16.M88.4 R88, [R4+0x5000] ;  /* 0x005000000458783b */ /* 0x000eee0000000200 */
[----:B------:R-:W-:Y:S01]  /*4aa0*/  HMMA.1688.F32.TF32 R124, R128, R126, R84 ;  /* 0x0000007e807c723c */ /* 0x000fe20000081054 */
[----:B------:R-:W-:Y:S04]  /*4ab0*/  LDS R128, [R8+0x1000] ;  /* 0x0010000008807984 */ /* 0x000fe80000000800 */
[----:B------:R-:W-:Y:S04]  /*4ac0*/  LDS R130, [R8+0x1400] ;  /* 0x0014000008827984 */ /* 0x000fe80000000800 */
[----:B------:R-:W-:Y:S04]  /*4ad0*/  LDS R129, [R199+0x1000] ;  /* 0x00100000c7817984 */ /* 0x000fe80000000800 */
[----:B------:R-:W4:Y:S04]  /*4ae0*/  LDS R131, [R199+0x1400] ;  /* 0x00140000c7837984 */ /* 0x000f280000000800 */
[----:B------:R-:W5:Y:S01]  /*4af0*/  LDSM.16.M88.4 R84, [R4+0x4000] ;  /* 0x004000000454783b */ /* 0x000f620000000200 */
[C---:B-1----:R-:W-:Y:S08]  /*4b00*/  HMMA.1688.F32.TF32 R104, R132.reuse, R96, R104 ;  /* 0x000000608468723c */ /* 0x042ff00000081068 */
[C---:B--2---:R-:W-:Y:S08]  /*4b10*/  HMMA.1688.F32.TF32 R124, R132.reuse, R92, R124 ;  /* 0x0000005c847c723c */ /* 0x044ff0000008107c */
[-C--:B---3--:R-:W-:Y:S08]  /*4b20*/  HMMA.1688.F32.TF32 R100, R132, R88.reuse, R100 ;  /* 0x000000588464723c */ /* 0x088ff00000081064 */
[C---:B----4-:R-:W-:Y:S01]  /*4b30*/  HMMA.1688.F32.TF32 R112, R128.reuse, R88, R112 ;  /* 0x000000588070723c */ /* 0x050fe20000081070 */
[----:B------:R-:W-:Y:S04]  /*4b40*/  LDS R88, [R8+0x2080] ;  /* 0x0020800008587984 */ /* 0x000fe80000000800 */
[----:B------:R-:W-:Y:S03]  /*4b50*/  LDS R89, [R199+0x2080] ;  /* 0x00208000c7597984 */ /* 0x000fe60000000800 */
[C---:B-----5:R-:W-:Y:S08]  /*4b60*/  HMMA.1688.F32.TF32 R116, R128.reuse, R84, R116 ;  /* 0x000000548074723c */ /* 0x060ff00000081074 */
[C---:B------:R-:W-:Y:S08]  /*4b70*/  HMMA.1688.F32.TF32 R136, R128.reuse, R96, R136 ;  /* 0x000000608088723c */ /* 0x040ff00000081088 */
[----:B------:R-:W-:Y:S01]  /*4b80*/  HMMA.1688.F32.TF32 R120, R128, R92, R120 ;  /* 0x0000005c8078723c */ /* 0x000fe20000081078 */
[----:B------:R-:W-:Y:S04]  /*4b90*/  LDS R128, [R8+0x1800] ;  /* 0x0018000008807984 */ /* 0x000fe80000000800 */
[----:B------:R-:W-:Y:S03]  /*4ba0*/  LDS R130, [R8+0x1c00] ;  /* 0x001c000008827984 */ /* 0x000fe60000000800 */
[----:B------:R-:W-:Y:S01]  /*4bb0*/  HMMA.1688.F32.TF32 R108, R132, R84, R108 ;  /* 0x00000054846c723c */ /* 0x000fe2000008106c */
[----:B------:R-:W-:Y:S04]  /*4bc0*/  LDS R129, [R199+0x1800] ;  /* 0x00180000c7817984 */ /* 0x000fe80000000800 */
[----:B------:R-:W1:Y:S04]  /*4bd0*/  LDS R131, [R199+0x1c00] ;  /* 0x001c0000c7837984 */ /* 0x000e680000000800 */
        /* <DEDUP_REMOVED lines=11> */
[----:B------:R-:W-:Y:S04]  /*4c90*/  LDS R90, [R8+0x2480] ;  /* 0x00248000085a7984 */ /* 0x000fe80000000800 */
[----:B------:R-:W-:Y:S02]  /*4ca0*/  LDS R91, [R199+0x2480] ;  /* 0x00248000c75b7984 */ /* 0x000fe40000000800 */
[C---:B------:R-:W-:Y:S02]  /*4cb0*/  HMMA.1688.F32.TF32 R104, R128.reuse, R98, R104 ;  /* 0x000000628068723c */ /* 0x040fe40000081068 */
[----:B------:R-:W1:Y:S06]  /*4cc0*/  LDSM.16.M88.4 R96, [R5+0x5080] ;  /* 0x005080000560783b */ /* 0x000e6c0000000200 */
[C---:B------:R-:W-:Y:S01]  /*4cd0*/  HMMA.1688.F32.TF32 R108, R128.reuse, R86, R108 ;  /* 0x00000056806c723c */ /* 0x040fe2000008106c */
[----:B------:R-:W2:Y:S07]  /*4ce0*/  LDSM.16.M88.4 R84, [R5+0x4080] ;  /* 0x004080000554783b */ /* 0x000eae0000000200 */
[----:B------:R-:W-:Y:S01]  /*4cf0*/  HMMA.1688.F32.TF32 R124, R128, R94, R124 ;  /* 0x0000005e807c723c */ /* 0x000fe2000008107c */
[----:B------:R-:W-:Y:S04]  /*4d00*/  LDS R94, [R8+0x2400] ;  /* 0x00240000085e7984 */ /* 0x000fe80000000800 */
[----:B------:R-:W3:Y:S03]  /*4d10*/  LDS R95, [R199+0x2400] ;  /* 0x00240000c75f7984 */ /* 0x000ee60000000800 */
[C---:B-1----:R-:W-:Y:S01]  /*4d20*/  HMMA.1688.F32.TF32 R128, R88.reuse, R96, R100 ;  /* 0x000000605880723c */ /* 0x042fe20000081064 */
[----:B------:R-:W1:Y:S07]  /*4d30*/  LDSM.16.M88.4 R100, [R5+0x6080] ;  /* 0x006080000564783b */ /* 0x000e6e0000000200 */
[-C--:B--2---:R-:W-:Y:S08]  /*4d40*/  HMMA.1688.F32.TF32 R108, R88, R84.reuse, R108 ;  /* 0x00000054586c723c */ /* 0x084ff0000008106c */
[C---:B---3--:R-:W-:Y:S01]  /*4d50*/  HMMA.1688.F32.TF32 R116, R92.reuse, R84, R116 ;  /* 0x000000545c74723c */ /* 0x048fe20000081074 */
[----:B------:R-:W-:Y:S04]  /*4d60*/  LDS R84, [R8+0x3000] ;  /* 0x0030000008547984 */ /* 0x000fe80000000800 */
[----:B------:R-:W-:Y:S03]  /*4d70*/  LDS R85, [R199+0x3000] ;  /* 0x00300000c7557984 */ /* 0x000fe60000000800 */
[----:B------:R-:W-:Y:S08]  /*4d80*/  HMMA.1688.F32.TF32 R112, R92, R96, R112 ;  /* 0x000000605c70723c */ /* 0x000ff00000081070 */
[-C--:B-1----:R-:W-:Y:S01]  /*4d90*/  HMMA.1688.F32.TF32 R132, R88, R100.reuse, R104 ;  /* 0x000000645884723c */ /* 0x082fe20000081068 */
[----:B------:R-:W1:Y:S07]  /*4da0*/  LDSM.16.M88.4 R104, [R5+0x7080] ;  /* 0x007080000568783b */ /* 0x000e6e0000000200 */
[----:B------:R-:W-:Y:S01]  /*4db0*/  HMMA.1688.F32.TF32 R136, R92, R100, R136 ;  /* 0x000000645c88723c */ /* 0x000fe20000081088 */
[----:B------:R-:W-:Y:S04]  /*4dc0*/  LDS R100, [R8+0x3080] ;  /* 0x0030800008647984 */ /* 0x000fe80000000800 */
[----:B------:R-:W-:Y:S03]  /*4dd0*/  LDS R101, [R199+0x3080] ;  /* 0x00308000c7657984 */ /* 0x000fe60000000800 */
[-C--:B-1----:R-:W-:Y:S01]  /*4de0*/  HMMA.1688.F32.TF32 R124, R88, R104.reuse, R124 ;  /* 0x00000068587c723c */ /* 0x082fe2000008107c */
[----:B------:R-:W-:Y:S04]  /*4df0*/  LDS R88, [R8+0x2800] ;  /* 0x0028000008587984 */ /* 0x000fe80000000800 */
[----:B------:R-:W-:Y:S03]  /*4e00*/  LDS R90, [R8+0x2c00] ;  /* 0x002c0000085a7984 */ /* 0x000fe60000000800 */
[----:B------:R-:W-:Y:S01]  /*4e10*/  HMMA.1688.F32.TF32 R120, R92, R104, R120 ;  /* 0x000000685c78723c */ /* 0x000fe20000081078 */
[----:B------:R-:W-:Y:S04]  /*4e20*/  LDS R89, [R199+0x2800] ;  /* 0x00280000c7597984 */ /* 0x000fe80000000800 */
[----:B------:R-:W1:Y:S04]  /*4e30*/  LDS R91, [R199+0x2c00] ;  /* 0x002c0000c75b7984 */ /* 0x000e680000000800 */
[----:B------:R-:W-:Y:S04]  /*4e40*/  LDS R92, [R8+0x2880] ;  /* 0x00288000085c7984 */ /* 0x000fe80000000800 */
[----:B------:R-:W-:Y:S04]  /*4e50*/  LDS R94, [R8+0x2c80] ;  /* 0x002c8000085e7984 */ /* 0x000fe80000000800 */
[----:B------:R-:W-:Y:S04]  /*4e60*/  LDS R93, [R199+0x2880] ;  /* 0x00288000c75d7984 */ /* 0x000fe80000000800 */
[----:B------:R-:W2:Y:S01]  /*4e70*/  LDS R95, [R199+0x2c80] ;  /* 0x002c8000c75f7984 */ /* 0x000ea20000000800 */
[C---:B-1----:R-:W-:Y:S08]  /*4e80*/  HMMA.1688.F32.TF32 R116, R88.reuse, R86, R116 ;  /* 0x000000565874723c */ /* 0x042ff00000081074 */
[C---:B------:R-:W-:Y:S08]  /*4e90*/  HMMA.1688.F32.TF32 R112, R88.reuse, R98, R112 ;  /* 0x000000625870723c */ /* 0x040ff00000081070 */
[C---:B------:R-:W-:Y:S08]  /*4ea0*/  HMMA.1688.F32.TF32 R136, R88.reuse, R102, R136 ;  /* 0x000000665888723c */ /* 0x040ff00000081088 */
[----:B------:R-:W-:Y:S01]  /*4eb0*/  HMMA.1688.F32.TF32 R88, R88, R106, R120 ;  /* 0x0000006a5858723c */ /* 0x000fe20000081078 */
[----:B------:R-:W-:Y:S07]  /*4ec0*/  LDSM.16.M88.4 R120, [R4+0x7080] ;  /* 0x007080000478783b */ /* 0x000fee0000000200 */
[C---:B--2---:R-:W-:Y:S01]  /*4ed0*/  HMMA.1688.F32.TF32 R108, R92.reuse, R86, R108 ;  /* 0x000000565c6c723c */ /* 0x044fe2000008106c */
[----:B------:R-:W-:Y:S04]  /*4ee0*/  LDS R86, [R8+0x3400] ;  /* 0x0034000008567984 */ /* 0x000fe80000000800 */
[----:B------:R-:W-:Y:S03]  /*4ef0*/  LDS R87, [R199+0x3400] ;  /* 0x00340000c7577984 */ /* 0x000fe60000000800 */
[C---:B------:R-:W-:Y:S01]  /*4f00*/  HMMA.1688.F32.TF32 R128, R92.reuse, R98, R128 ;  /* 0x000000625c80723c */ /* 0x040fe20000081080 */
[----:B------:R-:W1:Y:S07]  /*4f10*/  LDSM.16.M88.4 R96, [R4+0x5080] ;  /* 0x005080000460783b */ /* 0x000e6e0000000200 */
[C---:B------:R-:W-:Y:S01]  /*4f20*/  HMMA.1688.F32.TF32 R132, R92.reuse, R102, R132 ;  /* 0x000000665c84723c */ /* 0x040fe20000081084 */
[----:B------:R-:W-:Y:S04]  /*4f30*/  LDS R102, [R8+0x3480] ;  /* 0x0034800008667984 */ /* 0x000fe80000000800 */
[----:B------:R-:W2:Y:S03]  /*4f40*/  LDS R103, [R199+0x3480] ;  /* 0x00348000c7677984 */ /* 0x000ea60000000800 */
[----:B------:R-:W-:Y:S01]  /*4f50*/  HMMA.1688.F32.TF32 R124, R92, R106, R124 ;  /* 0x0000006a5c7c723c */ /* 0x000fe2000008107c */
[----:B------:R-:W3:Y:S04]  /*4f60*/  LDSM.16.M88.4 R92, [R4+0x4080] ;  /* 0x00408000045c783b */ /* 0x000ee80000000200 */
[----:B------:R-:W4:Y:S03]  /*4f70*/  LDSM.16.M88.4 R104, [R4+0x6080] ;  /* 0x006080000468783b */ /* 0x000f260000000200 */
[-C--:B-1----:R-:W-:Y:S08]  /*4f80*/  HMMA.1688.F32.TF32 R112, R84, R96.reuse, R112 ;  /* 0x000000605470723c */ /* 0x082ff00000081070 */
[----:B--2---:R-:W-:Y:S07]  /*4f90*/  HMMA.1688.F32.TF32 R128, R100, R96, R128 ;  /* 0x000000606480723c */ /* 0x004fee0000081080 */
[----:B------:R-:W-:Y:S01]  /*4fa0*/  LOP3.LUT R96, R0, 0x4, RZ, 0xfc, !PT ;  /* 0x0000000400607812 */ /* 0x000fe200078efcff */
[----:B---3--:R-:W-:Y:S01]  /*4fb0*/  HMMA.1688.F32.TF32 R116, R84, R92, R116 ;  /* 0x0000005c5474723c */ /* 0x008fe20000081074 */
[----:B------:R-:W-:-:S02]  /*4fc0*/  IADD3 R97, R198, -0x1, RZ ;  /* 0xffffffffc6617810 */ /* 0x000fc40007ffe0ff */
[----:B------:R-:W-:Y:S02]  /*4fd0*/  ISETP.GE.AND P2, PT, R96, UR5, PT ;  /* 0x0000000560007c0c */ /* 0x000fe4000bf46270 */
[----:B------:R-:W-:Y:S01]  /*4fe0*/  ISETP.LE.AND P0, PT, R97, UR4, PT ;  /* 0x0000000461007c0c */ /* 0x000fe2000bf03270 */
[----:B------:R-:W-:Y:S01]  /*4ff0*/  UIADD3 UR4, UR4, 0x1, URZ ;  /* 0x0000000104047890 */ /* 0x000fe2000fffe03f */
[----:B------:R-:W-:Y:S01]  /*5000*/  SEL R96, RZ, 0x4, P1 ;  /* 0x00000004ff607807 */ /* 0x000fe20000800000 */
[----:B----4-:R-:W-:Y:S01]  /*5010*/  HMMA.1688.F32.TF32 R136, R84, R104, R136 ;  /* 0x000000685488723c */ /* 0x010fe20000081088 */
[----:B------:R-:W-:Y:S02]  /*5020*/  SEL R97, RZ, 0x4, P2 ;  /* 0x00000004ff617807 */ /* 0x000fe40001000000 */
[----:B------:R-:W-:Y:S02]  /*5030*/  SEL R96, R96, RZ, !P0 ;  /* 0x000000ff60607207 */ /* 0x000fe40004000000 */
[----:B------:R-:W-:-:S02]  /*5040*/  SEL R97, R97, RZ, !P0 ;  /* 0x000000ff61617207 */ /* 0x000fc40004000000 */
[----:B------:R-:W-:Y:S01]  /*5050*/  ISETP.NE.U32.AND P1, PT, R96, RZ, PT ;  /* 0x000000ff6000720c */ /* 0x000fe20003f25070 */
[----:B------:R-:W-:Y:S01]  /*5060*/  HMMA.1688.F32.TF32 R84, R84, R120, R88 ;  /* 0x000000785454723c */ /* 0x000fe20000081058 */
[----:B------:R-:W-:Y:S01]  /*5070*/  LDS R88, [R8+0x3800] ;  /* 0x0038000008587984 */ /* 0x000fe20000000800 */
[----:B------:R-:W-:-:S03]  /*5080*/  ISETP.NE.U32.AND P2, PT, R97, RZ, PT ;  /* 0x000000ff6100720c */ /* 0x000fc60003f45070 */
[----:B------:R-:W-:Y:S03]  /*5090*/  LDS R90, [R8+0x3c00] ;  /* 0x003c0000085a7984 */ /* 0x000fe60000000800 */
[C---:B------:R-:W-:Y:S01]  /*50a0*/  HMMA.1688.F32.TF32 R132, R100.reuse, R104, R132 ;  /* 0x000000686484723c */ /* 0x040fe20000081084 */
[----:B------:R-:W-:Y:S04]  /*50b0*/  LDS R89, [R199+0x3800] ;  /* 0x00380000c7597984 */ /* 0x000fe80000000800 */
[----:B------:R-:W1:Y:S02]  /*50c0*/  LDS R91, [R199+0x3c00] ;  /* 0x003c0000c75b7984 */ /* 0x000e640000000800 */
[C---:B------:R-:W-:Y:S01]  /*50d0*/  LOP3.LUT R104, R0.reuse, 0x8, RZ, 0xfc, !PT ;  /* 0x0000000800687812 */ /* 0x040fe200078efcff */
[----:B------:R-:W-:Y:S01]  /*50e0*/  HMMA.1688.F32.TF32 R108, R100, R92, R108 ;  /* 0x0000005c646c723c */ /* 0x000fe2000008106c */
[----:B------:R-:W-:Y:S01]  /*50f0*/  LOP3.LUT R105, R0, 0xc, RZ, 0xfc, !PT ;  /* 0x0000000c00697812 */ /* 0x000fe200078efcff */
[----:B------:R-:W-:Y:S01]  /*5100*/  BAR.SYNC.DEFER_BLOCKING 0x0 ;  /* 0x0000000000007b1d */ /* 0x000fe20000010000 */
[----:B------:R-:W-:-:S02]  /*5110*/  ISETP.GE.AND P3, PT, R104, UR5, PT ;  /* 0x0000000568007c0c */ /* 0x000fc4000bf66270 */
[----:B------:R-:W-:Y:S02]  /*5120*/  ISETP.GE.AND P4, PT, R105, UR5, PT ;  /* 0x0000000569007c0c */ /* 0x000fe4000bf86270 */
[----:B------:R-:W-:Y:S01]  /*5130*/  SEL R96, RZ, 0x4, P3 ;  /* 0x00000004ff607807 */ /* 0x000fe20001800000 */
[----:B------:R-:W-:Y:S01]  /*5140*/  HMMA.1688.F32.TF32 R124, R100, R120, R124 ;  /* 0x00000078647c723c */ /* 0x000fe2000008107c */
[----:B------:R-:W-:Y:S02]  /*5150*/  SEL R97, RZ, 0x4, P4 ;  /* 0x00000004ff617807 */ /* 0x000fe40002000000 */
[----:B------:R-:W-:Y:S02]  /*5160*/  SEL R96, R96, RZ, !P0 ;  /* 0x000000ff60607207 */ /* 0x000fe40004000000 */
[----:B------:R-:W-:Y:S02]  /*5170*/  SEL R97, R97, RZ, !P0 ;  /* 0x000000ff61617207 */ /* 0x000fe40004000000 */
[----:B------:R-:W-:Y:S01]  /*5180*/  ISETP.NE.U32.AND P5, PT, R96, RZ, PT ;  /* 0x000000ff6000720c */ /* 0x000fe20003fa5070 */
[----:B------:R-:W-:Y:S01]  /*5190*/  IMAD.MOV.U32 R96, RZ, RZ, R196 ;  /* 0x000000ffff607224 */ /* 0x000fe200078e00c4 */
[----:B------:R-:W-:Y:S01]  /*51a0*/  ISETP.NE.U32.AND P3, PT, R97, RZ, PT ;  /* 0x000000ff6100720c */ /* 0x000fe20003f65070 */
[----:B------:R-:W-:Y:S01]  /*51b0*/  IMAD.MOV.U32 R97, RZ, RZ, R195 ;  /* 0x000000ffff617224 */ /* 0x000fe200078e00c3 */
[----:B------:R-:W-:-:S03]  /*51c0*/  LOP3.LUT R105, R0, 0x10, RZ, 0xfc, !PT ;  /* 0x0000001000697812 */ /* 0x000fc600078efcff */
[----:B------:R-:W-:Y:S01]  /*51d0*/  IMAD.WIDE R96, R6, 0x4, R96 ;  /* 0x0000000406607825 */ /* 0x000fe200078e0260 */
[----:B------:R-:W-:Y:S01]  /*51e0*/  ISETP.GE.AND P4, PT, R105, UR5, PT ;  /* 0x0000000569007c0c */ /* 0x000fe2000bf86270 */
[-C--:B------:R-:W-:Y:S01]  /*51f0*/  HMMA.1688.F32.TF32 R100, R140, R94.reuse, R108 ;  /* 0x0000005e8c64723c */ /* 0x080fe2000008106c */
[C---:B------:R-:W-:Y:S01]  /*5200*/  LOP3.LUT R105, R0.reuse, 0x14, RZ, 0xfc, !PT ;  /* 0x0000001400697812 */ /* 0x040fe200078efcff */
[----:B------:R-:W-:Y:S01]  /*5210*/  @!PT LDS RZ, [RZ] ;  /* 0x00000000fffff984 */ /* 0x000fe20000000800 */
[----:B------:R-:W-:Y:S01]  /*5220*/  @!PT LDS RZ, [RZ] ;  /* 0x00000000fffff984 */ /* 0x000fe20000000800 */
[----:B------:R-:W-:Y:S01]  /*5230*/  @!PT LDS RZ, [RZ] ;  /* 0x00000000fffff984 */ /* 0x000fe20000000800 */
[----:B------:R2:W-:Y:S01]  /*5240*/  LDGSTS.E [R2], [R10.64], P1 ;  /* 0x000000000a027fae */ /* 0x0005e20008921846 */
[----:B------:R-:W-:Y:S02]  /*5250*/  IMAD.MOV.U32 R196, RZ, RZ, R96 ;  /* 0x000000ffffc47224 */ /* 0x000fe400078e0060 */
[----:B------:R-:W-:Y:S01]  /*5260*/  IMAD.MOV.U32 R195, RZ, RZ, R97 ;  /* 0x000000ffffc37224 */ /* 0x000fe200078e0061 */
[----:B------:R2:W-:Y:S01]  /*5270*/  LDGSTS.E [R2+0x400], [R80.64], P2 ;  /* 0x0040000050027fae */ /* 0x0005e20009121846 */
[----:B------:R-:W-:Y:S01]  /*5280*/  ISETP.GE.AND P1, PT, R105, UR5, PT ;  /* 0x0000000569007c0c */ /* 0x000fe2000bf26270 */
[----:B------:R-:W-:Y:S01]  /*5290*/  IMAD.MOV.U32 R108, RZ, RZ, R158 ;  /* 0x000000ffff6c7224 */ /* 0x000fe200078e009e */
[----:B------:R-:W-:Y:S01]  /*52a0*/  LOP3.LUT R105, R0, 0x6, RZ, 0xfc, !PT ;  /* 0x0000000600697812 */ /* 0x000fe200078efcff */
[----:B------:R3:W-:Y:S01]  /*52b0*/  LDGSTS.E [R2+0x800], [R96.64], P5 ;  /* 0x0080000060027fae */ /* 0x0007e2000a921846 */
[----:B------:R-:W-:Y:S01]  /*52c0*/  IMAD.MOV.U32 R109, RZ, RZ, R157 ;  /* 0x000000ffff6d7224 */ /* 0x000fe200078e009d */
[----:B-1----:R-:W-:Y:S02]  /*52d0*/  HMMA.1688.F32.TF32 R116, R88, R94, R116 ;  /* 0x0000005e5874723c */ /* 0x002fe40000081074 */
[----:B------:R-:W1:Y:S01]  /*52e0*/  S2R R111, SR_TID.X ;  /* 0x00000000006f7919 */ /* 0x000e620000002100 */
[----:B------:R-:W-:-:S04]  /*52f0*/  IMAD.WIDE R108, R6, 0x4, R108 ;  /* 0x00000004066c7825 */ /* 0x000fc800078e026c */
[----:B------:R-:W-:Y:S01]  /*5300*/  IMAD.MOV.U32 R158, RZ, RZ, R108 ;  /* 0x000000ffff9e7224 */ /* 0x000fe200078e006c */
[-C--:B------:R-:W-:Y:S01]  /*5310*/  HMMA.1688.F32.TF32 R112, R88, R98.reuse, R112 ;  /* 0x000000625870723c */ /* 0x080fe20000081070 */
[----:B---3--:R-:W-:Y:S02]  /*5320*/  IMAD.MOV.U32 R96, RZ, RZ, R192 ;  /* 0x000000ffff607224 */ /* 0x008fe400078e00c0 */
[----:B------:R-:W-:Y:S02]  /*5330*/  IMAD.MOV.U32 R97, RZ, RZ, R191 ;  /* 0x000000ffff617224 */ /* 0x000fe400078e00bf */
[----:B------:R-:W-:Y:S02]  /*5340*/  IMAD.MOV.U32 R157, RZ, RZ, R109 ;  /* 0x000000ffff9d7224 */ /* 0x000fe400078e006d */
[----:B------:R-:W-:Y:S01]  /*5350*/  IMAD.WIDE R96, R6, 0x4, R96 ;  /* 0x0000000406607825 */ /* 0x000fe200078e0260 */
[----:B------:R-:W-:Y:S03]  /*5360*/  HMMA.1688.F32.TF32 R92, R140, R98, R128 ;  /* 0x000000628c5c723c */ /* 0x000fe60000081080 */
[----:B------:R-:W-:Y:S01]  /*5370*/  IMAD.MOV.U32 R192, RZ, RZ, R96 ;  /* 0x000000ffffc07224 */ /* 0x000fe200078e0060 */
[----:B------:R3:W-:Y:S01]  /*5380*/  LDGSTS.E [R2+0xc00], [R96.64], P3 ;  /* 0x00c0000060027fae */ /* 0x0007e20009921846 */
[----:B------:R-:W-:-:S02]  /*5390*/  IMAD.MOV.U32 R191, RZ, RZ, R97 ;  /* 0x000000ffffbf7224 */ /* 0x000fc400078e0061 */
[----:B------:R-:W-:Y:S01]  /*53a0*/  SEL R98, RZ, 0x4, P4 ;  /* 0x00000004ff627807 */ /* 0x000fe20002000000 */
[----:B------:R-:W-:Y:S01]  /*53b0*/  HMMA.1688.F32.TF32 R136, R88, R106, R136 ;  /* 0x0000006a5888723c */ /* 0x000fe20000081088 */
[----:B------:R-:W-:Y:S02]  /*53c0*/  LOP3.LUT R99, R0, 0x18, RZ, 0xfc, !PT ;  /* 0x0000001800637812 */ /* 0x000fe400078efcff */
[----:B------:R-:W-:-:S04]  /*53d0*/  SEL R98, R98, RZ, !P0 ;  /* 0x000000ff62627207 */ /* 0x000fc80004000000 */
[----:B------:R-:W-:Y:S01]  /*53e0*/  ISETP.NE.U32.AND P2, PT, R98, RZ, PT ;  /* 0x000000ff6200720c */ /* 0x000fe20003f45070 */
[----:B---3--:R-:W-:Y:S01]  /*53f0*/  IMAD.MOV.U32 R96, RZ, RZ, R188 ;  /* 0x000000ffff607224 */ /* 0x008fe200078e00bc */
[----:B------:R-:W-:Y:S01]  /*5400*/  SEL R98, RZ, 0x4, P1 ;  /* 0x00000004ff627807 */ /* 0x000fe20000800000 */
[----:B------:R-:W-:Y:S01]  /*5410*/  IMAD.MOV.U32 R97, RZ, RZ, R187 ;  /* 0x000000ffff617224 */ /* 0x000fe200078e00bb */
[----:B------:R-:W-:Y:S01]  /*5420*/  ISETP.GE.AND P1, PT, R99, UR5, PT ;  /* 0x0000000563007c0c */ /* 0x000fe2000bf26270 */
[----:B------:R-:W-:Y:S01]  /*5430*/  HMMA.1688.F32.TF32 R84, R88, R122, R84 ;  /* 0x0000007a5854723c */ /* 0x000fe20000081054 */
[----:B------:R-:W-:Y:S01]  /*5440*/  SEL R98, R98, RZ, !P0 ;  /* 0x000000ff62627207 */ /* 0x000fe20004000000 */
[----:B------:R-:W-:Y:S01]  /*5450*/  IMAD.WIDE R96, R6, 0x4, R96 ;  /* 0x0000000406607825 */ /* 0x000fe200078e0260 */
[----:B------:R-:W-:Y:S02]  /*5460*/  LOP3.LUT R99, R0, 0x1c, RZ, 0xfc, !PT ;  /* 0x0000001c00637812 */ /* 0x000fe400078efcff */
[----:B------:R-:W-:Y:S01]  /*5470*/  ISETP.NE.U32.AND P3, PT, R98, RZ, PT ;  /* 0x000000ff6200720c */ /* 0x000fe20003f65070 */
[----:B------:R-:W-:Y:S01]  /*5480*/  IMAD.MOV.U32 R188, RZ, RZ, R96 ;  /* 0x000000ffffbc7224 */ /* 0x000fe200078e0060 */
[----:B------:R-:W-:Y:S01]  /*5490*/  SEL R98, RZ, 0x4, P1 ;  /* 0x00000004ff627807 */ /* 0x000fe20000800000 */
[----:B------:R3:W-:Y:S01]  /*54a0*/  LDGSTS.E [R2+0x1000], [R96.64], P2 ;  /* 0x0100000060027fae */ /* 0x0007e20009121846 */
[----:B------:R-:W-:Y:S01]  /*54b0*/  IMAD.MOV.U32 R187, RZ, RZ, R97 ;  /* 0x000000ffffbb7224 */ /* 0x000fe200078e0061 */
[----:B------:R-:W-:Y:S01]  /*54c0*/  ISETP.GE.AND P1, PT, R99, UR5, PT ;  /* 0x0000000563007c0c */ /* 0x000fe2000bf26270 */
[----:B------:R-:W-:Y:S01]  /*54d0*/  IMAD.MOV.U32 R99, RZ, RZ, R163 ;  /* 0x000000ffff637224 */ /* 0x000fe200078e00a3 */
[----:B------:R-:W-:Y:S01]  /*54e0*/  SEL R98, R98, RZ, !P0 ;  /* 0x000000ff62627207 */ /* 0x000fe20004000000 */
[----:B------:R-:W-:Y:S03]  /*54f0*/  HMMA.1688.F32.TF32 R88, R140, R106, R132 ;  /* 0x0000006a8c58723c */ /* 0x000fe60000081084 */
[----:B------:R-:W-:-:S02]  /*5500*/  ISETP.NE.U32.AND P2, PT, R98, RZ, PT ;  /* 0x000000ff6200720c */ /* 0x000fc40003f45070 */
[----:B------:R-:W-:Y:S01]  /*5510*/  SEL R98, RZ, 0x4, P1 ;  /* 0x00000004ff627807 */ /* 0x000fe20000800000 */
[----:B---3--:R-:W-:Y:S01]  /*5520*/  IMAD.MOV.U32 R96, RZ, RZ, R184 ;  /* 0x000000ffff607224 */ /* 0x008fe200078e00b8 */
[----:B------:R-:W-:Y:S01]  /*5530*/  ISETP.GE.AND P1, PT, R252, UR5, PT ;  /* 0x00000005fc007c0c */ /* 0x000fe2000bf26270 */
[----:B------:R-:W-:Y:S01]  /*5540*/  IMAD.MOV.U32 R97, RZ, RZ, R183 ;  /* 0x000000ffff617224 */ /* 0x000fe200078e00b7 */
[----:B------:R-:W-:Y:S01]  /*5550*/  SEL R98, R98, RZ, !P0 ;  /* 0x000000ff62627207 */ /* 0x000fe20004000000 */
[----:B------:R-:W-:Y:S01]  /*5560*/  HMMA.1688.F32.TF32 R120, R140, R122, R124 ;  /* 0x0000007a8c78723c */ /* 0x000fe2000008107c */
[----:B------:R-:W-:Y:S01]  /*5570*/  LOP3.LUT R106, R0, 0x2, RZ, 0xfc, !PT ;  /* 0x00000002006a7812 */ /* 0x000fe200078efcff */
[----:B------:R-:W-:Y:S01]  /*5580*/  IMAD.WIDE R96, R6, 0x4, R96 ;  /* 0x0000000406607825 */ /* 0x000fe200078e0260 */
[----:B------:R-:W-:-:S03]  /*5590*/  LOP3.LUT R107, R0, 0xa, RZ, 0xfc, !PT ;  /* 0x0000000a006b7812 */ /* 0x000fc600078efcff */
[----:B------:R-:W-:Y:S01]  /*55a0*/  IMAD.MOV.U32 R184, RZ, RZ, R96 ;  /* 0x000000ffffb87224 */ /* 0x000fe200078e0060 */
[----:B------:R3:W-:Y:S01]  /*55b0*/  LDGSTS.E [R2+0x1400], [R96.64], P3 ;  /* 0x0140000060027fae */ /* 0x0007e20009921846 */
[----:B------:R-:W-:Y:S01]  /*55c0*/  IMAD.MOV.U32 R183, RZ, RZ, R97 ;  /* 0x000000ffffb77224 */ /* 0x000fe200078e0061 */
[----:B------:R-:W-:Y:S02]  /*55d0*/  ISETP.NE.U32.AND P3, PT, R98, RZ, PT ;  /* 0x000000ff6200720c */ /* 0x000fe40003f65070 */
[----:B------:R-:W-:Y:S02]  /*55e0*/  SEL R98, RZ, 0x4, P1 ;  /* 0x00000004ff627807 */ /* 0x000fe40000800000 */
[----:B------:R-:W-:Y:S02]  /*55f0*/  ISETP.GE.AND P1, PT, R250, UR5, PT ;  /* 0x00000005fa007c0c */ /* 0x000fe4000bf26270 */
[----:B------:R-:W-:Y:S01]  /*5600*/  SEL R98, R98, RZ, !P0 ;  /* 0x000000ff62627207 */ /* 0x000fe20004000000 */
[----:B---3--:R-:W-:-:S02]  /*5610*/  IMAD.MOV.U32 R96, RZ, RZ, R180 ;  /* 0x000000ffff607224 */ /* 0x008fc400078e00b4 */
[----:B------:R-:W-:-:S04]  /*5620*/  IMAD.MOV.U32 R97, RZ, RZ, R179 ;  /* 0x000000ffff617224 */ /* 0x000fc800078e00b3 */
[----:B------:R-:W-:-:S04]  /*5630*/  IMAD.WIDE R96, R6, 0x4, R96 ;  /* 0x0000000406607825 */ /* 0x000fc800078e0260 */
        /* <DEDUP_REMOVED lines=16> */
[----:B------:R-:W-:Y:S02]  /*5740*/  SEL R98, R98, RZ, !P0 ;  /* 0x000000ff62627207 */ /* 0x000fe40004000000 */
[----:B------:R-:W-:Y:S01]  /*5750*/  SEL R104, RZ, 0x4, P1 ;  /* 0x00000004ff687807 */ /* 0x000fe20000800000 */
[----:B---3--:R-:W-:Y:S01]  /*5760*/  IMAD.MOV.U32 R96, RZ, RZ, R172 ;  /* 0x000000ffff607224 */ /* 0x008fe200078e00ac */
[----:B------:R-:W-:Y:S01]  /*5770*/  ISETP.GE.AND P1, PT, R244, UR5, PT ;  /* 0x00000005f4007c0c */ /* 0x000fe2000bf26270 */
[----:B------:R-:W-:Y:S01]  /*5780*/  IMAD.MOV.U32 R97, RZ, RZ, R171 ;  /* 0x000000ffff617224 */ /* 0x000fe200078e00ab */
[----:B------:R-:W-:-:S03]  /*5790*/  SEL R104, R104, RZ, !P0 ;  /* 0x000000ff68687207 */ /* 0x000fc60004000000 */
[----:B------:R-:W-:-:S04]  /*57a0*/  IMAD.WIDE R96, R6, 0x4, R96 ;  /* 0x0000000406607825 */ /* 0x000fc800078e0260 */
[----:B------:R-:W-:Y:S01]  /*57b0*/  IMAD.MOV.U32 R172, RZ, RZ, R96 ;  /* 0x000000ffffac7224 */ /* 0x000fe200078e0060 */
[----:B------:R3:W-:Y:S01]  /*57c0*/  LDGSTS.E [R2+0x2000], [R96.64], P2 ;  /* 0x0200000060027fae */ /* 0x0007e20009121846 */
[----:B------:R-:W-:Y:S01]  /*57d0*/  IMAD.MOV.U32 R171, RZ, RZ, R97 ;  /* 0x000000ffffab7224 */ /* 0x000fe200078e0061 */
[----:B------:R-:W-:Y:S01]  /*57e0*/  ISETP.NE.U32.AND P2, PT, R98, RZ, PT ;  /* 0x000000ff6200720c */ /* 0x000fe20003f45070 */
[----:B------:R-:W-:-:S04]  /*57f0*/  IMAD.MOV.U32 R98, RZ, RZ, R164 ;  /* 0x000000ffff627224 */ /* 0x000fc800078e00a4 */
[----:B------:R-:W-:-:S04]  /*5800*/  IMAD.WIDE R98, R6, 0x4, R98 ;  /* 0x0000000406627825 */ /* 0x000fc800078e0262 */
[----:B------:R-:W-:Y:S02]  /*5810*/  IMAD.MOV.U32 R164, RZ, RZ, R98 ;  /* 0x000000ffffa47224 */ /* 0x000fe400078e0062 */
[----:B---3--:R-:W-:Y:S02]  /*5820*/  IMAD.MOV.U32 R96, RZ, RZ, R168 ;  /* 0x000000ffff607224 */ /* 0x008fe400078e00a8 */
[----:B------:R-:W-:Y:S02]  /*5830*/  IMAD.MOV.U32 R97, RZ, RZ, R167 ;  /* 0x000000ffff617224 */ /* 0x000fe400078e00a7 */
[----:B------:R-:W-:Y:S02]  /*5840*/  IMAD.MOV.U32 R163, RZ, RZ, R99 ;  /* 0x000000ffffa37224 */ /* 0x000fe400078e0063 */
[----:B------:R-:W-:-:S04]  /*5850*/  IMAD.WIDE R96, R6, 0x4, R96 ;  /* 0x0000000406607825 */ /* 0x000fc800078e0260 */
[----:B------:R-:W-:Y:S01]  /*5860*/  IMAD.MOV.U32 R168, RZ, RZ, R96 ;  /* 0x000000ffffa87224 */ /* 0x000fe200078e0060 */
[----:B------:R3:W-:Y:S01]  /*5870*/  LDGSTS.E [R2+0x2400], [R96.64], P3 ;  /* 0x0240000060027fae */ /* 0x0007e20009921846 */
[----:B------:R-:W-:Y:S01]  /*5880*/  ISETP.NE.U32.AND P3, PT, R104, RZ, PT ;  /* 0x000000ff6800720c */ /* 0x000fe20003f65070 */
[----:B------:R-:W-:Y:S01]  /*5890*/  IMAD.MOV.U32 R167, RZ, RZ, R97 ;  /* 0x000000ffffa77224 */ /* 0x000fe200078e0061 */
[----:B------:R-:W-:Y:S01]  /*58a0*/  SEL R104, RZ, 0x4, P1 ;  /* 0x00000004ff687807 */ /* 0x000fe20000800000 */
[----:B------:R4:W-:Y:S01]  /*58b0*/  LDGSTS.E [R2+0x2800], [R98.64], P2 ;  /* 0x0280000062027fae */ /* 0x0009e20009121846 */
[----:B------:R-:W-:Y:S02]  /*58c0*/  ISETP.GE.AND P1, PT, R242, UR5, PT ;  /* 0x00000005f2007c0c */ /* 0x000fe4000bf26270 */
[----:B------:R-:W-:Y:S02]  /*58d0*/  ISETP.GE.AND P2, PT, R240, UR5, PT ;  /* 0x00000005f0007c0c */ /* 0x000fe4000bf46270 */
[----:B------:R-:W-:Y:S01]  /*58e0*/  SEL R104, R104, RZ, !P0 ;  /* 0x000000ff68687207 */ /* 0x000fe20004000000 */
[----:B---3--:R-:W-:-:S02]  /*58f0*/  IMAD.MOV.U32 R96, RZ, RZ, R160 ;  /* 0x000000ffff607224 */ /* 0x008fc400078e00a0 */
[----:B------:R-:W-:Y:S01]  /*5900*/  IMAD.MOV.U32 R97, RZ, RZ, R159 ;  /* 0x000000ffff617224 */ /* 0x000fe200078e009f */
[----:B----4-:R-:W-:-:S03]  /*5910*/  SEL R98, RZ, 0x4, P1 ;  /* 0x00000004ff627807 */ /* 0x010fc60000800000 */
[----:B------:R-:W-:Y:S01]  /*5920*/  IMAD.WIDE R96, R6, 0x4, R96 ;  /* 0x0000000406607825 */ /* 0x000fe200078e0260 */
[----:B------:R-:W-:Y:S02]  /*5930*/  SEL R99, RZ, 0x4, P2 ;  /* 0x00000004ff637807 */ /* 0x000fe40001000000 */
[----:B------:R-:W-:Y:S01]  /*5940*/  SEL R98, R98, RZ, !P0 ;  /* 0x000000ff62627207 */ /* 0x000fe20004000000 */
[----:B------:R-:W-:Y:S01]  /*5950*/  IMAD.MOV.U32 R160, RZ, RZ, R96 ;  /* 0x000000ffffa07224 */ /* 0x000fe200078e0060 */
[----:B------:R3:W-:Y:S01]  /*5960*/  LDGSTS.E [R2+0x2c00], [R96.64], P3 ;  /* 0x02c0000060027fae */ /* 0x0007e20009921846 */
[----:B------:R-:W-:Y:S01]  /*5970*/  ISETP.GE.AND P1, PT, R238, UR5, PT ;  /* 0x00000005ee007c0c */ /* 0x000fe2000bf26270 */
[----:B------:R-:W-:Y:S01]  /*5980*/  IMAD.MOV.U32 R159, RZ, RZ, R97 ;  /* 0x000000ffff9f7224 */ /* 0x000fe200078e0061 */
[----:B------:R-:W-:Y:S02]  /*5990*/  ISETP.NE.U32.AND P3, PT, R104, RZ, PT ;  /* 0x000000ff6800720c */ /* 0x000fe40003f65070 */
[----:B------:R-:W-:-:S02]  /*59a0*/  SEL R99, R99, RZ, !P0 ;  /* 0x000000ff63637207 */ /* 0x000fc40004000000 */
[----:B------:R-:W-:Y:S01]  /*59b0*/  ISETP.NE.U32.AND P2, PT, R98, RZ, PT ;  /* 0x000000ff6200720c */ /* 0x000fe20003f45070 */
[----:B------:R-:W-:Y:S01]  /*59c0*/  IMAD.MOV.U32 R98, RZ, RZ, R152 ;  /* 0x000000ffff627224 */ /* 0x000fe200078e0098 */
[----:B------:R-:W-:Y:S02]  /*59d0*/  SEL R104, RZ, 0x4, P1 ;  /* 0x00000004ff687807 */ /* 0x000fe40000800000 */
[----:B------:R-:W-:Y:S01]  /*59e0*/  ISETP.NE.U32.AND P4, PT, R99, RZ, PT ;  /* 0x000000ff6300720c */ /* 0x000fe20003f85070 */
[----:B---3--:R-:W-:Y:S01]  /*59f0*/  IMAD.MOV.U32 R96, RZ, RZ, R156 ;  /* 0x000000ffff607224 */ /* 0x008fe200078e009c */
[----:B------:R-:W-:Y:S01]  /*5a00*/  SEL R104, R104, RZ, !P0 ;  /* 0x000000ff68687207 */ /* 0x000fe20004000000 */
[----:B------:R-:W-:Y:S02]  /*5a10*/  IMAD.MOV.U32 R97, RZ, RZ, R155 ;  /* 0x000000ffff617224 */ /* 0x000fe400078e009b */
[----:B------:R-:W-:Y:S01]  /*5a20*/  IMAD.MOV.U32 R99, RZ, RZ, R151 ;  /* 0x000000ffff637224 */ /* 0x000fe200078e0097 */
[----:B------:R-:W-:Y:S01]  /*5a30*/  ISETP.NE.U32.AND P1, PT, R104, RZ, PT ;  /* 0x000000ff6800720c */ /* 0x000fe20003f25070 */
[----:B------:R-:W-:-:S04]  /*5a40*/  IMAD.WIDE R96, R6, 0x4, R96 ;  /* 0x0000000406607825 */ /* 0x000fc800078e0260 */
[----:B------:R-:W-:Y:S01]  /*5a50*/  IMAD.WIDE R98, R6, 0x4, R98 ;  /* 0x0000000406627825 */ /* 0x000fe200078e0262 */
[----:B------:R3:W-:Y:S01]  /*5a60*/  LDGSTS.E [R2+0x3000], [R96.64], P3 ;  /* 0x0300000060027fae */ /* 0x0007e20009921846 */
[----:B------:R-:W-:Y:S02]  /*5a70*/  ISETP.GE.AND P3, PT, R107, UR5, PT ;  /* 0x000000056b007c0c */ /* 0x000fe4000bf66270 */
[----:B------:R-:W-:Y:S01]  /*5a80*/  IMAD.MOV.U32 R156, RZ, RZ, R96 ;  /* 0x000000ffff9c7224 */ /* 0x000fe200078e0060 */
[----:B------:R4:W-:Y:S01]  /*5a90*/  LDGSTS.E [R2+0x3400], [R98.64], P2 ;  /* 0x0340000062027fae */ /* 0x0009e20009121846 */
[----:B------:R-:W-:Y:S01]  /*5aa0*/  IMAD.MOV.U32 R155, RZ, RZ, R97 ;  /* 0x000000ffff9b7224 */ /* 0x000fe200078e0061 */
[----:B------:R-:W-:Y:S01]  /*5ab0*/  ISETP.GE.AND P2, PT, R105, UR5, PT ;  /* 0x0000000569007c0c */ /* 0x000fe2000bf46270 */
[----:B------:R-:W-:Y:S02]  /*5ac0*/  IMAD.MOV.U32 R152, RZ, RZ, R98 ;  /* 0x000000ffff987224 */ /* 0x000fe400078e0062 */
[----:B------:R-:W-:Y:S01]  /*5ad0*/  IMAD.MOV.U32 R151, RZ, RZ, R99 ;  /* 0x000000ffff977224 */ /* 0x000fe200078e0063 */
[----:B------:R-:W-:Y:S01]  /*5ae0*/  SEL R105, RZ, 0x4, P2 ;  /* 0x00000004ff697807 */ /* 0x000fe20001000000 */
[----:B------:R-:W-:-:S02]  /*5af0*/  IMAD.MOV.U32 R107, RZ, RZ, R153 ;  /* 0x000000ffff6b7224 */ /* 0x000fc400078e0099 */
[----:B---3--:R-:W-:Y:S01]  /*5b00*/  IMAD.MOV.U32 R96, RZ, RZ, R148 ;  /* 0x000000ffff607224 */ /* 0x008fe200078e0094 */
[----:B------:R-:W-:Y:S01]  /*5b10*/  SEL R105, R105, RZ, !P0 ;  /* 0x000000ff69697207 */ /* 0x000fe20004000000 */
[----:B------:R-:W-:Y:S02]  /*5b20*/  IMAD.MOV.U32 R97, RZ, RZ, R147 ;  /* 0x000000ffff617224 */ /* 0x000fe400078e0093 */
[----:B----4-:R-:W-:Y:S01]  /*5b30*/  IMAD.MOV.U32 R98, RZ, RZ, R144 ;  /* 0x000000ffff627224 */ /* 0x010fe200078e0090 */
[----:B------:R-:W-:Y:S01]  /*5b40*/  ISETP.NE.U32.AND P2, PT, R105, RZ, PT ;  /* 0x000000ff6900720c */ /* 0x000fe20003f45070 */
[----:B------:R-:W-:Y:S01]  /*5b50*/  IMAD.MOV.U32 R99, RZ, RZ, R83 ;  /* 0x000000ffff637224 */ /* 0x000fe200078e0053 */
[----:B------:R-:W-:Y:S01]  /*5b60*/  LOP3.LUT R105, R0, 0x1e, RZ, 0xfc, !PT ;  /* 0x0000001e00697812 */ /* 0x000fe200078efcff */
[----:B------:R-:W-:-:S04]  /*5b70*/  IMAD.WIDE R96, R6, 0x4, R96 ;  /* 0x0000000406607825 */ /* 0x000fc800078e0260 */
[----:B------:R-:W-:Y:S01]  /*5b80*/  IMAD.WIDE R98, R6, 0x4, R98 ;  /* 0x0000000406627825 */ /* 0x000fe200078e0262 */
[----:B------:R3:W-:Y:S03]  /*5b90*/  LDGSTS.E [R2+0x3800], [R96.64], P4 ;  /* 0x0380000060027fae */ /* 0x0007e6000a121846 */
[----:B------:R-:W-:Y:S01]  /*5ba0*/  IMAD.MOV.U32 R148, RZ, RZ, R96 ;  /* 0x000000ffff947224 */ /* 0x000fe200078e0060 */
[----:B------:R4:W-:Y:S01]  /*5bb0*/  LDGSTS.E [R2+0x3c00], [R98.64], P1 ;  /* 0x03c0000062027fae */ /* 0x0009e20008921846 */
[----:B------:R-:W-:Y:S01]  /*5bc0*/  ISETP.GE.AND P1, PT, R106, UR5, PT ;  /* 0x000000056a007c0c */ /* 0x000fe2000bf26270 */
[----:B------:R-:W-:Y:S01]  /*5bd0*/  IMAD.MOV.U32 R147, RZ, RZ, R97 ;  /* 0x000000ffff937224 */ /* 0x000fe200078e0061 */
[----:B------:R-:W-:Y:S01]  /*5be0*/  LOP3.LUT R106, R0, 0xe, RZ, 0xfc, !PT ;  /* 0x0000000e006a7812 */ /* 0x000fe200078efcff */
[----:B------:R-:W-:Y:S01]  /*5bf0*/  IMAD.MOV.U32 R144, RZ, RZ, R98 ;  /* 0x000000ffff907224 */ /* 0x000fe200078e0062 */
[----:B------:R-:W-:Y:S01]  /*5c00*/  SEL R104, RZ, 0x4, P1 ;  /* 0x00000004ff687807 */ /* 0x000fe20000800000 */
[----:B------:R-:W-:Y:S01]  /*5c10*/  IMAD.MOV.U32 R83, RZ, RZ, R99 ;  /* 0x000000ffff537224 */ /* 0x000fe200078e0063 */
[----:B------:R-:W-:-:S02]  /*5c20*/  ISETP.GE.AND P4, PT, R106, UR5, PT ;  /* 0x000000056a007c0c */ /* 0x000fc4000bf86270 */
[----:B---3--:R-:W-:Y:S02]  /*5c30*/  SEL R96, RZ, 0x4, P3 ;  /* 0x00000004ff607807 */ /* 0x008fe40001800000 */
[----:B------:R-:W-:Y:S02]  /*5c40*/  SEL R104, R104, RZ, !P0 ;  /* 0x000000ff68687207 */ /* 0x000fe40004000000 */
[----:B------:R-:W-:Y:S02]  /*5c50*/  SEL R97, RZ, 0x4, P4 ;  /* 0x00000004ff617807 */ /* 0x000fe40002000000 */
[----:B------:R-:W-:Y:S02]  /*5c60*/  SEL R96, R96, RZ, !P0 ;  /* 0x000000ff60607207 */ /* 0x000fe40004000000 */
[----:B------:R-:W-:Y:S02]  /*5c70*/  ISETP.NE.U32.AND P1, PT, R104, RZ, PT ;  /* 0x000000ff6800720c */ /* 0x000fe40003f25070 */
[----:B------:R-:W-:-:S02]  /*5c80*/  SEL R97, R97, RZ, !P0 ;  /* 0x000000ff61617207 */ /* 0x000fc40004000000 */
[----:B------:R-:W-:Y:S01]  /*5c90*/  ISETP.NE.U32.AND P5, PT, R96, RZ, PT ;  /* 0x000000ff6000720c */ /* 0x000fe20003fa5070 */
[----:B------:R-:W-:Y:S01]  /*5ca0*/  IMAD.MOV.U32 R96, RZ, RZ, R194 ;  /* 0x000000ffff607224 */ /* 0x000fe200078e00c2 */
[----:B------:R-:W-:Y:S01]  /*5cb0*/  ISETP.NE.U32.AND P3, PT, R97, RZ, PT ;  /* 0x000000ff6100720c */ /* 0x000fe20003f65070 */
[----:B------:R-:W-:Y:S01]  /*5cc0*/  IMAD.MOV.U32 R97, RZ, RZ, R193 ;  /* 0x000000ffff617224 */ /* 0x000fe200078e00c1 */
[C---:B------:R-:W-:Y:S02]  /*5cd0*/  LOP3.LUT R106, R0.reuse, 0x12, RZ, 0xfc, !PT ;  /* 0x00000012006a7812 */ /* 0x040fe400078efcff */
[----:B----4-:R-:W-:Y:S01]  /*5ce0*/  LOP3.LUT R99, R0, 0x1a, RZ, 0xfc, !PT ;  /* 0x0000001a00637812 */ /* 0x010fe200078efcff */
[----:B------:R-:W-:Y:S01]  /*5cf0*/  IMAD.WIDE R96, R6, 0x4, R96 ;  /* 0x0000000406607825 */ /* 0x000fe200078e0260 */
[----:B------:R-:W-:Y:S01]  /*5d00*/  ISETP.GE.AND P4, PT, R106, UR5, PT ;  /* 0x000000056a007c0c */ /* 0x000fe2000bf86270 */
[----:B------:R2:W-:Y:S01]  /*5d10*/  LDGSTS.E [R197+0x200], [R78.64], P1 ;  /* 0x002000004ec57fae */ /* 0x0005e20008921846 */
[----:B------:R-:W-:Y:S01]  /*5d20*/  LOP3.LUT R106, R0, 0x16, RZ, 0xfc, !PT ;  /* 0x00000016006a7812 */ /* 0x000fe200078efcff */
[----:B------:R-:W-:Y:S01]  /*5d30*/  IMAD.MOV.U32 R194, RZ, RZ, R96 ;  /* 0x000000ffffc27224 */ /* 0x000fe200078e0060 */
[----:B------:R-:W-:Y:S01]  /*5d40*/  SEL R98, RZ, 0x4, P4 ;  /* 0x00000004ff627807 */ /* 0x000fe20002000000 */
[----:B------:R2:W-:Y:S01]  /*5d50*/  LDGSTS.E [R197+0x600], [R12.64], P2 ;  /* 0x006000000cc57fae */ /* 0x0005e20009121846 */
[----:B------:R-:W-:Y:S01]  /*5d60*/  IMAD.MOV.U32 R193, RZ, RZ, R97 ;  /* 0x000000ffffc17224 */ /* 0x000fe200078e0061 */
[----:B------:R-:W-:-:S02]  /*5d70*/  ISETP.GE.AND P1, PT, R106, UR5, PT ;  /* 0x000000056a007c0c */ /* 0x000fc4000bf26270 */
[----:B------:R3:W-:Y:S01]  /*5d80*/  LDGSTS.E [R197+0xa00], [R96.64], P5 ;  /* 0x00a0000060c57fae */ /* 0x0007e2000a921846 */
[----:B------:R-:W-:Y:S02]  /*5d90*/  SEL R98, R98, RZ, !P0 ;  /* 0x000000ff62627207 */ /* 0x000fe40004000000 */
[----:B-1----:R-:W-:Y:S02]  /*5da0*/  LOP3.LUT R106, R111, 0x3f, RZ, 0xc0, !PT ;  /* 0x0000003f6f6a7812 */ /* 0x002fe400078ec0ff */
[----:B------:R-:W-:Y:S02]  /*5db0*/  ISETP.NE.U32.AND P2, PT, R98, RZ, PT ;  /* 0x000000ff6200720c */ /* 0x000fe40003f45070 */
[----:B------:R-:W-:Y:S02]  /*5dc0*/  SEL R98, RZ, 0x4, P1 ;  /* 0x00000004ff627807 */ /* 0x000fe40000800000 */
[----:B------:R-:W-:Y:S01]  /*5dd0*/  ISETP.GE.AND P1, PT, R99, UR5, PT ;  /* 0x0000000563007c0c */ /* 0x000fe2000bf26270 */
[----:B------:R-:W-:Y:S01]  /*5de0*/  IMAD.MOV.U32 R99, RZ, RZ, R181 ;  /* 0x000000ffff637224 */ /* 0x000fe200078e00b5 */
[----:B------:R-:W-:Y:S01]  /*5df0*/  SEL R98, R98, RZ, !P0 ;  /* 0x000000ff62627207 */ /* 0x000fe20004000000 */
[----:B---3--:R-:W-:Y:S01]  /*5e00*/  IMAD.MOV.U32 R96, RZ, RZ, R190 ;  /* 0x000000ffff607224 */ /* 0x008fe200078e00be */
[----:B------:R-:W-:Y:S01]  /*5e10*/  SEL R104, RZ, 0x4, P1 ;  /* 0x00000004ff687807 */ /* 0x000fe20000800000 */
[----:B------:R-:W-:Y:S01]  /*5e20*/  IMAD.MOV.U32 R97, RZ, RZ, R189 ;  /* 0x000000ffff617224 */ /* 0x000fe200078e00bd */
[----:B------:R-:W-:-:S02]  /*5e30*/  ISETP.GE.AND P1, PT, R105, UR5, PT ;  /* 0x0000000569007c0c */ /* 0x000fc4000bf26270 */
[----:B------:R-:W-:Y:S01]  /*5e40*/  SEL R104, R104, RZ, !P0 ;  /* 0x000000ff68687207 */ /* 0x000fe20004000000 */
[----:B------:R-:W-:Y:S01]  /*5e50*/  IMAD.WIDE R96, R6, 0x4, R96 ;  /* 0x0000000406607825 */ /* 0x000fe200078e0260 */
[----:B------:R-:W-:Y:S02]  /*5e60*/  ISETP.GE.AND P5, PT, R237, UR5, PT ;  /* 0x00000005ed007c0c */ /* 0x000fe4000bfa6270 */
[----:B------:R-:W-:Y:S01]  /*5e70*/  ISETP.GE.AND P6, PT, R106, UR5, PT ;  /* 0x000000056a007c0c */ /* 0x000fe2000bfc6270 */
[----:B------:R-:W-:Y:S01]  /*5e80*/  IMAD.MOV.U32 R190, RZ, RZ, R96 ;  /* 0x000000ffffbe7224 */ /* 0x000fe200078e0060 */
[----:B------:R1:W-:Y:S01]  /*5e90*/  LDGSTS.E [R197+0xe00], [R96.64], P3 ;  /* 0x00e0000060c57fae */ /* 0x0003e20009921846 */
[----:B------:R-:W-:Y:S01]  /*5ea0*/  IMAD.MOV.U32 R189, RZ, RZ, R97 ;  /* 0x000000ffffbd7224 */ /* 0x000fe200078e0061 */
[----:B------:R-:W-:Y:S01]  /*5eb0*/  ISETP.NE.U32.AND P3, PT, R98, RZ, PT ;  /* 0x000000ff6200720c */ /* 0x000fe20003f65070 */
[----:B------:R-:W-:Y:S02]  /*5ec0*/  IMAD.MOV.U32 R98, RZ, RZ, R182 ;  /* 0x000000ffff627224 */ /* 0x000fe400078e00b6 */
[----:B------:R-:W-:-:S02]  /*5ed0*/  IMAD.MOV.U32 R106, RZ, RZ, R154 ;  /* 0x000000ffff6a7224 */ /* 0x000fc400078e009a */
[----:B------:R-:W-:-:S04]  /*5ee0*/  IMAD.WIDE R98, R6, 0x4, R98 ;  /* 0x0000000406627825 */ /* 0x000fc800078e0262 */
[----:B------:R-:W-:Y:S02]  /*5ef0*/  IMAD.MOV.U32 R182, RZ, RZ, R98 ;  /* 0x000000ffffb67224 */ /* 0x000fe400078e0062 */
[----:B-1----:R-:W-:Y:S02]  /*5f00*/  IMAD.MOV.U32 R96, RZ, RZ, R186 ;  /* 0x000000ffff607224 */ /* 0x002fe400078e00ba */
        /* <DEDUP_REMOVED lines=9> */
[----:B------:R-:W-:Y:S01]  /*5fa0*/  ISETP.GE.AND P1, PT, R251, UR5, PT ;  /* 0x00000005fb007c0c */ /* 0x000fe2000bf26270 */
[----:B------:R-:W-:Y:S01]  /*5fb0*/  IMAD.WIDE R106, R6, 0x4, R106 ;  /* 0x00000004066a7825 */ /* 0x000fe200078e026a */
[----:B------:R-:W-:-:S03]  /*5fc0*/  SEL R104, R104, RZ, !P0 ;  /* 0x000000ff68687207 */ /* 0x000fc60004000000 */
[----:B------:R-:W-:Y:S01]  /*5fd0*/  IMAD.MOV.U32 R154, RZ, RZ, R106 ;  /* 0x000000ffff9a7224 */ /* 0x000fe200078e006a */
[----:B------:R-:W-:Y:S01]  /*5fe0*/  ISETP.NE.U32.AND P3, PT, R104, RZ, PT ;  /* 0x000000ff6800720c */ /* 0x000fe20003f65070 */
[----:B-1----:R-:W-:Y:S02]  /*5ff0*/  IMAD.MOV.U32 R96, RZ, RZ, R178 ;  /* 0x000000ffff607224 */ /* 0x002fe400078e00b2 */
[----:B------:R-:W-:Y:S01]  /*6000*/  IMAD.MOV.U32 R97, RZ, RZ, R177 ;  /* 0x000000ffff617224 */ /* 0x000fe200078e00b1 */
[----:B---3--:R-:W-:Y:S01]  /*6010*/  SEL R98, RZ, 0x4, P1 ;  /* 0x00000004ff627807 */ /* 0x008fe20000800000 */
[----:B------:R-:W-:Y:S01]  /*6020*/  IMAD.MOV.U32 R153, RZ, RZ, R107 ;  /* 0x000000ffff997224 */ /* 0x000fe200078e006b */
[----:B------:R-:W-:Y:S01]  /*6030*/  ISETP.GE.AND P1, PT, R247, UR5, PT ;  /* 0x00000005f7007c0c */ /* 0x000fe2000bf26270 */
[----:B------:R-:W-:Y:S01]  /*6040*/  IMAD.WIDE R96, R6, 0x4, R96 ;  /* 0x0000000406607825 */ /* 0x000fe200078e0260 */
[----:B------:R-:W-:Y:S02]  /*6050*/  SEL R98, R98, RZ, !P0 ;  /* 0x000000ff62627207 */ /* 0x000fe40004000000 */
[----:B------:R-:W-:Y:S01]  /*6060*/  SEL R104, RZ, 0x4, P1 ;  /* 0x00000004ff687807 */ /* 0x000fe20000800000 */
[----:B------:R-:W-:Y:S01]  /*6070*/  IMAD.MOV.U32 R178, RZ, RZ, R96 ;  /* 0x000000ffffb27224 */ /* 0x000fe200078e0060 */
[----:B------:R1:W-:Y:S01]  /*6080*/  LDGSTS.E [R197+0x1a00], [R96.64], P2 ;  /* 0x01a0000060c57fae */ /* 0x0003e20009121846 */
[----:B------:R-:W-:Y:S01]  /*6090*/  ISETP.GE.AND P2, PT, R249, UR5, PT ;  /* 0x00000005f9007c0c */ /* 0x000fe2000bf46270 */
[----:B------:R-:W-:Y:S01]  /*60a0*/  IMAD.MOV.U32 R177, RZ, RZ, R97 ;  /* 0x000000ffffb17224 */ /* 0x000fe200078e0061 */
[----:B------:R-:W-:-:S02]  /*60b0*/  SEL R104, R104, RZ, !P0 ;  /* 0x000000ff68687207 */ /* 0x000fc40004000000 */
[----:B------:R-:W-:Y:S02]  /*60c0*/  SEL R99, RZ, 0x4, P2 ;  /* 0x00000004ff637807 */ /* 0x000fe40001000000 */
[----:B------:R-:W-:Y:S01]  /*60d0*/  ISETP.NE.U32.AND P2, PT, R98, RZ, PT ;  /* 0x000000ff6200720c */ /* 0x000fe20003f45070 */
[----:B------:R-:W-:Y:S01]  /*60e0*/  IMAD.MOV.U32 R98, RZ, RZ, R170 ;  /* 0x000000ffff627224 */ /* 0x000fe200078e00aa */
[----:B------:R-:W-:Y:S02]  /*60f0*/  SEL R99, R99, RZ, !P0 ;  /* 0x000000ff63637207 */ /* 0x000fe40004000000 */
[----:B------:R-:W-:Y:S01]  /*6100*/  ISETP.NE.U32.AND P1, PT, R104, RZ, PT ;  /* 0x000000ff6800720c */ /* 0x000fe20003f25070 */
[----:B-1----:R-:W-:Y:S01]  /*6110*/  IMAD.MOV.U32 R96, RZ, RZ, R174 ;  /* 0x000000ffff607224 */ /* 0x002fe200078e00ae */
[----:B------:R-:W-:Y:S01]  /*6120*/  ISETP.NE.U32.AND P4, PT, R99, RZ, PT ;  /* 0x000000ff6300720c */ /* 0x000fe20003f85070 */
[----:B------:R-:W-:Y:S02]  /*6130*/  IMAD.MOV.U32 R97, RZ, RZ, R173 ;  /* 0x000000ffff617224 */ /* 0x000fe400078e00ad */
[----:B------:R-:W-:-:S02]  /*6140*/  IMAD.MOV.U32 R99, RZ, RZ, R169 ;  /* 0x000000ffff637224 */ /* 0x000fc400078e00a9 */
        /* <DEDUP_REMOVED lines=11> */
[----:B-1----:R-:W-:-:S02]  /*6200*/  IMAD.MOV.U32 R96, RZ, RZ, R166 ;  /* 0x000000ffff607224 */ /* 0x002fc400078e00a6 */
[----:B------:R-:W-:Y:S01]  /*6210*/  IMAD.MOV.U32 R97, RZ, RZ, R165 ;  /* 0x000000ffff617224 */ /* 0x000fe200078e00a5 */
[----:B------:R-:W-:Y:S01]  /*6220*/  SEL R105, R105, RZ, !P0 ;  /* 0x000000ff69697207 */ /* 0x000fe20004000000 */
[----:B---3--:R-:W-:Y:S02]  /*6230*/  IMAD.MOV.U32 R98, RZ, RZ, R162 ;  /* 0x000000ffff627224 */ /* 0x008fe400078e00a2 */
        /* <DEDUP_REMOVED lines=10> */
[----:B------:R-:W-:Y:S01]  /*62e0*/  IMAD.MOV.U32 R162, RZ, RZ, R98 ;  /* 0x000000ffffa27224 */ /* 0x000fe200078e0062 */
[----:B------:R-:W-:Y:S01]  /*62f0*/  UIADD3 UR5, UR5, -0x40, URZ ;  /* 0xffffffc005057890 */ /* 0x000fe2000fffe03f */
[----:B------:R-:W-:Y:S01]  /*6300*/  IMAD.MOV.U32 R161, RZ, RZ, R99 ;  /* 0x000000ffffa17224 */ /* 0x000fe200078e0063 */
[----:B------:R-:W-:Y:S01]  /*6310*/  SEL R104, RZ, 0x4, P1 ;  /* 0x00000004ff687807 */ /* 0x000fe20000800000 */
[----:B------:R-:W-:Y:S01]  /*6320*/  IMAD.MOV.U32 R105, RZ, RZ, R149 ;  /* 0x000000ffff697224 */ /* 0x000fe200078e0095 */
[----:B-1----:R-:W-:-:S02]  /*6330*/  SEL R96, RZ, 0x4, P3 ;  /* 0x00000004ff607807 */ /* 0x002fc40001800000 */
[----:B------:R-:W-:Y:S02]  /*6340*/  SEL R97, RZ, 0x4, P4 ;  /* 0x00000004ff617807 */ /* 0x000fe40002000000 */
[----:B------:R-:W-:Y:S01]  /*6350*/  SEL R96, R96, RZ, !P0 ;  /* 0x000000ff60607207 */ /* 0x000fe20004000000 */
[----:B---3--:R-:W-:Y:S01]  /*6360*/  IMAD.MOV.U32 R98, RZ, RZ, R146 ;  /* 0x000000ffff627224 */ /* 0x008fe200078e0092 */
[----:B------:R-:W-:Y:S01]  /*6370*/  SEL R97, R97, RZ, !P0 ;  /* 0x000000ff61617207 */ /* 0x000fe20004000000 */
[----:B------:R-:W-:Y:S01]  /*6380*/  IMAD.MOV.U32 R99, RZ, RZ, R145 ;  /* 0x000000ffff637224 */ /* 0x000fe200078e0091 */
[----:B------:R-:W-:Y:S02]  /*6390*/  ISETP.NE.U32.AND P4, PT, R96, RZ, PT ;  /* 0x000000ff6000720c */ /* 0x000fe40003f85070 */
[----:B------:R-:W-:Y:S01]  /*63a0*/  SEL R104, R104, RZ, !P0 ;  /* 0x000000ff68687207 */ /* 0x000fe20004000000 */
[----:B------:R-:W-:Y:S01]  /*63b0*/  IMAD.WIDE R98, R6, 0x4, R98 ;  /* 0x0000000406627825 */ /* 0x000fe200078e0262 */
[----:B------:R-:W-:-:S02]  /*63c0*/  SEL R96, RZ, 0x4, P5 ;  /* 0x00000004ff607807 */ /* 0x000fc40002800000 */
[----:B------:R-:W-:Y:S01]  /*63d0*/  ISETP.NE.U32.AND P3, PT, R97, RZ, PT ;  /* 0x000000ff6100720c */ /* 0x000fe20003f65070 */
[----:B------:R-:W-:Y:S01]  /*63e0*/  IMAD.MOV.U32 R146, RZ, RZ, R98 ;  /* 0x000000ffff927224 */ /* 0x000fe200078e0062 */
[----:B------:R-:W-:Y:S01]  /*63f0*/  SEL R97, RZ, 0x4, P6 ;  /* 0x00000004ff617807 */ /* 0x000fe20003000000 */
[----:B------:R-:W-:Y:S01]  /*6400*/  IMAD.MOV.U32 R145, RZ, RZ, R99 ;  /* 0x000000ffff917224 */ /* 0x000fe200078e0063 */
[----:B------:R-:W-:Y:S01]  /*6410*/  ISETP.NE.U32.AND P1, PT, R104, RZ, PT ;  /* 0x000000ff6800720c */ /* 0x000fe20003f25070 */
[----:B------:R-:W-:Y:S01]  /*6420*/  IMAD.MOV.U32 R104, RZ, RZ, R150 ;  /* 0x000000ffff687224 */ /* 0x000fe200078e0096 */
[----:B------:R-:W-:Y:S02]  /*6430*/  SEL R96, R96, RZ, !P0 ;  /* 0x000000ff60607207 */ /* 0x000fe40004000000 */
[----:B------:R-:W-:Y:S01]  /*6440*/  SEL R97, R97, RZ, !P0 ;  /* 0x000000ff61617207 */ /* 0x000fe20004000000 */
[----:B------:R-:W-:Y:S01]  /*6450*/  IMAD.WIDE R104, R6, 0x4, R104 ;  /* 0x0000000406687825 */ /* 0x000fe200078e0268 */
[----:B------:R-:W-:-:S02]  /*6460*/  ISETP.NE.U32.AND P0, PT, R96, RZ, PT ;  /* 0x000000ff6000720c */ /* 0x000fc40003f05070 */
[----:B------:R-:W-:Y:S01]  /*6470*/  ISETP.NE.U32.AND P5, PT, R97, RZ, PT ;  /* 0x000000ff6100720c */ /* 0x000fe20003fa5070 */
[----:B------:R-:W-:Y:S02]  /*6480*/  IMAD.MOV.U32 R96, RZ, RZ, R82 ;  /* 0x000000ffff607224 */ /* 0x000fe400078e0052 */
[----:B------:R-:W-:Y:S02]  /*6490*/  IMAD.MOV.U32 R97, RZ, RZ, R9 ;  /* 0x000000ffff617224 */ /* 0x000fe400078e0009 */
[----:B------:R2:W-:Y:S01]  /*64a0*/  LDGSTS.E [R197+0x2e00], [R108.64], P1 ;  /* 0x02e000006cc57fae */ /* 0x0005e20008921846 */
[----:B------:R-:W-:Y:S02]  /*64b0*/  IMAD.MOV.U32 R150, RZ, RZ, R104 ;  /* 0x000000ffff967224 */ /* 0x000fe400078e0068 */
[----:B------:R-:W-:Y:S01]  /*64c0*/  IMAD.WIDE R96, R6, 0x4, R96 ;  /* 0x0000000406607825 */ /* 0x000fe200078e0260 */
[----:B------:R2:W-:Y:S03]  /*64d0*/  LDGSTS.E [R197+0x3200], [R106.64], P2 ;  /* 0x032000006ac57fae */ /* 0x0005e60009121846 */
[----:B------:R-:W-:Y:S01]  /*64e0*/  IMAD.MOV.U32 R149, RZ, RZ, R105 ;  /* 0x000000ffff957224 */ /* 0x000fe200078e0069 */
[----:B------:R2:W-:Y:S01]  /*64f0*/  LDGSTS.E [R197+0x3600], [R104.64], P4 ;  /* 0x0360000068c57fae */ /* 0x0005e2000a121846 */
[----:B------:R-:W-:-:S02]  /*6500*/  IMAD.MOV.U32 R82, RZ, RZ, R96 ;  /* 0x000000ffff527224 */ /* 0x000fc400078e0060 */
[----:B------:R-:W-:Y:S01]  /*6510*/  IMAD.MOV.U32 R9, RZ, RZ, R97 ;  /* 0x000000ffff097224 */ /* 0x000fe200078e0061 */
[----:B------:R2:W-:Y:S04]  /*6520*/  LDGSTS.E [R197+0x3a00], [R98.64], P3 ;  /* 0x03a0000062c57fae */ /* 0x0005e80009921846 */
[----:B------:R2:W-:Y:S01]  /*6530*/  LDGSTS.E [R197+0x3e00], [R96.64], P0 ;  /* 0x03e0000060c57fae */ /* 0x0005e20008121846 */
[----:B------:R-:W-:-:S03]  /*6540*/  ISETP.NE.U32.AND P0, PT, R198, UR4, PT ;  /* 0x00000004c6007c0c */ /* 0x000fc6000bf05070 */
[----:B------:R-:W0:Y:S04]  /*6550*/  LDGDEPBAR ;  /* 0x00000000000079af */ /* 0x000e280000000000 */
        /* <DEDUP_REMOVED lines=33> */
[----:B------:R-:W-:Y:S01]  /*6770*/  @!P0 CALL.REL.NOINC `(.L_x_1) ;  /* 0x0000001000008944 */ /* 0x000fe20003c00000 */
[----:B------:R-:W-:Y:S05]  /*6780*/  BRA `(.L_x_2) ;  /* 0xffffddc000007947 */ /* 0x000fea000383ffff */
.L_x_1:
[----:B--2---:R-:W2:Y:S01]  /*6790*/  S2R R96, SR_TID.X ;  /* 0x0000000000607919 */ /* 0x004ea20000002100 */
[----:B------:R-:W-:-:S04]  /*67a0*/  DEPBAR.LE SB0, 0x0 ;  /* 0x000080000000791a */ /* 0x000fc80000000000 */
[----:B-1----:R-:W-:Y:S01]  /*67b0*/  IMAD.MOV.U32 R7, RZ, RZ, R84 ;  /* 0x000000ffff077224 */ /* 0x002fe200078e0054 */
[----:B------:R-:W-:Y:S01]  /*67c0*/  ISETP.GE.AND P0, PT, R235, c[0x0][0x178], PT ;  /* 0x00005e00eb007a0c */ /* 0x000fe20003f06270 */
[----:B------:R-:W-:Y:S02]  /*67d0*/  IMAD.MOV.U32 R11, RZ, RZ, R85 ;  /* 0x000000ffff0b7224 */ /* 0x000fe400078e0055 */
[----:B------:R-:W-:Y:S01]  /*67e0*/  IMAD.MOV.U32 R15, RZ, RZ, R86 ;  /* 0x000000ffff0f7224 */ /* 0x000fe200078e0056 */
[----:B------:R-:W-:Y:S01]  /*67f0*/  ISETP.LT.AND P1, PT, R234, c[0x0][0x17c], !P0 ;  /* 0x00005f00ea007a0c */ /* 0x000fe20004721270 */
[----:B------:R-:W-:Y:S01]  /*6800*/  IMAD.MOV.U32 R27, RZ, RZ, R120 ;  /* 0x000000ffff1b7224 */ /* 0x000fe200078e0078 */
[----:B------:R-:W-:Y:S01]  /*6810*/  ISETP.LT.AND P3, PT, R233, c[0x0][0x17c], !P0 ;  /* 0x00005f00e9007a0c */ /* 0x000fe20004761270 */
[----:B------:R-:W-:Y:S01]  /*6820*/  IMAD.MOV.U32 R39, RZ, RZ, R121 ;  /* 0x000000ffff277224 */ /* 0x000fe200078e0079 */
[----:B------:R-:W-:Y:S01]  /*6830*/  ISETP.LT.AND P4, PT, R232, c[0x0][0x17c], !P0 ;  /* 0x00005f00e8007a0c */ /* 0x000fe20004781270 */
[----:B------:R-:W-:-:S02]  /*6840*/  IMAD.MOV.U32 R43, RZ, RZ, R122 ;  /* 0x000000ffff2b7224 */ /* 0x000fc400078e007a */
[----:B------:R-:W-:Y:S02]  /*6850*/  IMAD.MOV.U32 R6, RZ, RZ, R136 ;  /* 0x000000ffff067224 */ /* 0x000fe400078e0088 */
[----:B------:R-:W-:Y:S02]  /*6860*/  IMAD.MOV.U32 R8, RZ, RZ, R117 ;  /* 0x000000ffff087224 */ /* 0x000fe400078e0075 */
[----:B------:R-:W-:Y:S02]  /*6870*/  IMAD.MOV.U32 R9, RZ, RZ, R113 ;  /* 0x000000ffff097224 */ /* 0x000fe400078e0071 */
[----:B------:R-:W-:Y:S02]  /*6880*/  IMAD.MOV.U32 R10, RZ, RZ, R137 ;  /* 0x000000ffff0a7224 */ /* 0x000fe400078e0089 */
[C---:B--2---:R-:W-:Y:S02]  /*6890*/  IMAD.SHL.U32 R0, R96.reuse, 0x200, RZ ;  /* 0x0000020060007824 */ /* 0x044fe400078e00ff */
[----:B------:R-:W-:-:S02]  /*68a0*/  IMAD.SHL.U32 R3, R96, 0x20, RZ ;  /* 0x0000002060037824 */ /* 0x000fc400078e00ff */
[----:B------:R-:W-:Y:S01]  /*68b0*/  IMAD.SHL.U32 R2, R96, 0x4, RZ ;  /* 0x0000000460027824 */ /* 0x000fe200078e00ff */
[----:B------:R-:W-:Y:S01]  /*68c0*/  LOP3.LUT R0, R0, 0x3000, RZ, 0xc0, !PT ;  /* 0x0000300000007812 */ /* 0x000fe200078ec0ff */
[----:B------:R-:W-:Y:S02]  /*68d0*/  IMAD.SHL.U32 R4, R96, 0x10, RZ ;  /* 0x0000001060047824 */ /* 0x000fe400078e00ff */
[----:B------:R-:W-:Y:S01]  /*68e0*/  IMAD.MOV.U32 R12, RZ, RZ, R118 ;  /* 0x000000ffff0c7224 */ /* 0x000fe200078e0076 */
[----:B------:R-:W-:Y:S01]  /*68f0*/  LOP3.LUT R3, R0, 0x60, R3, 0xf8, !PT ;  /* 0x0000006000037812 */ /* 0x000fe200078ef803 */
[----:B------:R-:W-:Y:S01]  /*6900*/  IMAD.SHL.U32 R0, R96, 0x800, RZ ;  /* 0x0000080060007824 */ /* 0x000fe200078e00ff */
[----:B------:R-:W-:Y:S01]  /*6910*/  LOP3.LUT R5, R4, 0x7f0, RZ, 0xc0, !PT ;  /* 0x000007f004057812 */ /* 0x000fe200078ec0ff */
[----:B------:R-:W-:Y:S01]  /*6920*/  IMAD.MOV.U32 R4, RZ, RZ, R116 ;  /* 0x000000ffff047224 */ /* 0x000fe200078e0074 */
[----:B------:R-:W-:Y:S01]  /*6930*/  LOP3.LUT R3, R3, 0x170, R2, 0x78, !PT ;  /* 0x0000017003037812 */ /* 0x000fe200078e7802 */
[----:B------:R-:W-:Y:S01]  /*6940*/  IMAD.MOV.U32 R13, RZ, RZ, R114 ;  /* 0x000000ffff0d7224 */ /* 0x000fe200078e0072 */
[----:B------:R-:W-:Y:S01]  /*6950*/  LOP3.LUT R20, R5, 0x3000, R0, 0xf8, !PT ;  /* 0x0000300005147812 */ /* 0x000fe200078ef800 */
[----:B------:R-:W-:-:S02]  /*6960*/  IMAD.MOV.U32 R5, RZ, RZ, R112 ;  /* 0x000000ffff057224 */ /* 0x000fc400078e0070 */
[----:B------:R-:W-:Y:S01]  /*6970*/  IMAD.IADD R3, R3, 0x1, R236 ;  /* 0x0000000103037824 */ /* 0x000fe200078e02ec */
[----:B------:R-:W-:Y:S01]  /*6980*/  BAR.SYNC.DEFER_BLOCKING 0x0 ;  /* 0x0000000000007b1d */ /* 0x000fe20000010000 */
[----:B------:R-:W-:Y:S01]  /*6990*/  IMAD.MOV.U32 R14, RZ, RZ, R138 ;  /* 0x000000ffff0e7224 */ /* 0x000fe200078e008a */
[C---:B------:R-:W-:Y:S01]  /*69a0*/  LOP3.LUT R16, R20.reuse, 0x20, RZ, 0x3c, !PT ;  /* 0x0000002014107812 */ /* 0x040fe200078e3cff */
[----:B------:R-:W-:Y:S01]  /*69b0*/  IMAD.MOV.U32 R84, RZ, RZ, R119 ;  /* 0x000000ffff547224 */ /* 0x000fe200078e0077 */
[C---:B------:R-:W-:Y:S01]  /*69c0*/  LOP3.LUT R32, R20.reuse, 0x40, RZ, 0x3c, !PT ;  /* 0x0000004014207812 */ /* 0x040fe200078e3cff */
[----:B------:R-:W-:Y:S01]  /*69d0*/  IMAD.MOV.U32 R85, RZ, RZ, R115 ;  /* 0x000000ffff557224 */ /* 0x000fe200078e0073 */
[----:B------:R-:W-:Y:S01]  /*69e0*/  LOP3.LUT R28, R20, 0x60, RZ, 0x3c, !PT ;  /* 0x00000060141c7812 */ /* 0x000fe200078e3cff */
[----:B------:R-:W-:Y:S02]  /*69f0*/  IMAD.MOV.U32 R86, RZ, RZ, R139 ;  /* 0x000000ffff567224 */ /* 0x000fe400078e008b */
[----:B------:R-:W-:-:S02]  /*6a00*/  IMAD.MOV.U32 R24, RZ, RZ, R100 ;  /* 0x000000ffff187224 */ /* 0x000fc400078e0064 */
[----:B------:R-:W-:Y:S02]  /*6a10*/  IMAD.MOV.U32 R25, RZ, RZ, R92 ;  /* 0x000000ffff197224 */ /* 0x000fe400078e005c */
[----:B------:R-:W-:Y:S02]  /*6a20*/  IMAD.MOV.U32 R26, RZ, RZ, R88 ;  /* 0x000000ffff1a7224 */ /* 0x000fe400078e0058 */
[----:B------:R-:W-:Y:S02]  /*6a30*/  IMAD.MOV.U32 R36, RZ, RZ, R101 ;  /* 0x000000ffff247224 */ /* 0x000fe400078e0065 */
[----:B------:R-:W-:Y:S02]  /*6a40*/  IMAD.MOV.U32 R37, RZ, RZ, R93 ;  /* 0x000000ffff257224 */ /* 0x000fe400078e005d */
[----:B------:R-:W-:Y:S02]  /*6a50*/  IMAD.MOV.U32 R38, RZ, RZ, R89 ;  /* 0x000000ffff267224 */ /* 0x000fe400078e0059 */
[----:B------:R-:W-:-:S02]  /*6a60*/  IMAD.MOV.U32 R40, RZ, RZ, R102 ;  /* 0x000000ffff287224 */ /* 0x000fc400078e0066 */
[----:B------:R-:W-:Y:S01]  /*6a70*/  IMAD.MOV.U32 R41, RZ, RZ, R94 ;  /* 0x000000ffff297224 */ /* 0x000fe200078e005e */
[----:B------:R-:W-:Y:S01]  /*6a80*/  STS.128 [R3], R4 ;  /* 0x0000000403007388 */ /* 0x000fe20000000c00 */
[----:B------:R-:W-:Y:S02]  /*6a90*/  IMAD.MOV.U32 R42, RZ, RZ, R90 ;  /* 0x000000ffff2a7224 */ /* 0x000fe400078e005a */
[----:B------:R-:W-:Y:S01]  /*6aa0*/  IMAD.MOV.U32 R120, RZ, RZ, R103 ;  /* 0x000000ffff787224 */ /* 0x000fe200078e0067 */
[----:B------:R-:W-:Y:S01]  /*6ab0*/  STS.128 [R3+0x400], R8 ;  /* 0x0004000803007388 */ /* 0x000fe20000000c00 */
[----:B------:R-:W-:Y:S02]  /*6ac0*/  IMAD.MOV.U32 R121, RZ, RZ, R95 ;  /* 0x000000ffff797224 */ /* 0x000fe400078e005f */
[----:B------:R-:W-:Y:S01]  /*6ad0*/  IMAD.MOV.U32 R122, RZ, RZ, R91 ;  /* 0x000000ffff7a7224 */ /* 0x000fe200078e005b */
[----:B------:R-:W-:Y:S01]  /*6ae0*/  STS.128 [R3+0x80], R12 ;  /* 0x0000800c03007388 */ /* 0x000fe20000000c00 */
[----:B------:R-:W-:-:S02]  /*6af0*/  IMAD R0, R235, c[0x0][0x194], RZ ;  /* 0x00006500eb007a24 */ /* 0x000fc400078e02ff */
[----:B------:R-:W-:Y:S01]  /*6b00*/  IMAD R233, R233, c[0x0][0x198], RZ ;  /* 0x00006600e9e97a24 */ /* 0x000fe200078e02ff */
[----:B------:R-:W-:Y:S01]  /*6b10*/  STS.128 [R3+0x480], R84 ;  /* 0x0004805403007388 */ /* 0x000fe20000000c00 */
[----:B------:R-:W-:Y:S01]  /*6b20*/  IMAD R232, R232, c[0x0][0x198], RZ ;  /* 0x00006600e8e87a24 */ /* 0x000fe200078e02ff */
[C---:B------:R-:W-:Y:S02]  /*6b30*/  LEA R45, P2, R0.reuse, c[0x0][0x170], 0x2 ;  /* 0x00005c00002d7a11 */ /* 0x040fe400078410ff */
[----:B------:R-:W-:Y:S02]  /*6b40*/  STS.128 [R3+0x200], R24 ;  /* 0x0002001803007388 */ /* 0x000fe40000000c00 */
[----:B------:R-:W-:Y:S01]  /*6b50*/  LEA.HI.X.SX32 R47, R0, c[0x0][0x174], 0x2, P2 ;  /* 0x00005d00002f7a11 */ /* 0x000fe200010f16ff */
[----:B------:R-:W-:Y:S01]  /*6b60*/  IMAD R0, R209, c[0x0][0x198], RZ ;  /* 0x00006600d1007a24 */ /* 0x000fe200078e02ff */
[----:B------:R1:W-:Y:S04]  /*6b70*/  STS.128 [R3+0x600], R36 ;  /* 0x0006002403007388 */ /* 0x0003e80000000c00 */
[----:B------:R-:W-:Y:S04]  /*6b80*/  STS.128 [R3+0x280], R40 ;  /* 0x0002802803007388 */ /* 0x000fe80000000c00 */
[----:B------:R2:W-:Y:S04]  /*6b90*/  STS.128 [R3+0x680], R120 ;  /* 0x0006807803007388 */ /* 0x0005e80000000c00 */
[----:B------:R-:W-:Y:S01]  /*6ba0*/  BAR.SYNC.DEFER_BLOCKING 0x0 ;  /* 0x0000000000007b1d */ /* 0x000fe20000010000 */
[----:B-1----:R-:W-:-:S04]  /*6bb0*/  LEA R38, P5, R232, R45, 0x2 ;  /* 0x0000002de8267211 */ /* 0x002fc800078a10ff */
[----:B------:R-:W-:Y:S01]  /*6bc0*/  LEA.HI.X.SX32 R39, R232, R47, 0x2, P5 ;  /* 0x0000002fe8277211 */ /* 0x000fe200028f16ff */
[----:B--2---:R-:W-:-:S05]  /*6bd0*/  IMAD R3, R234, c[0x0][0x198], RZ ;  /* 0x00006600ea037a24 */ /* 0x004fca00078e02ff */
[----:B------:R-:W-:-:S04]  /*6be0*/  LEA R2, P2, R3, R45, 0x2 ;  /* 0x0000002d03027211 */ /* 0x000fc800078410ff */
[----:B------:R-:W-:Y:S02]  /*6bf0*/  LEA.HI.X.SX32 R3, R3, R47, 0x2, P2 ;  /* 0x0000002f03037211 */ /* 0x000fe400010f16ff */
[C---:B------:R-:W-:Y:S01]  /*6c00*/  LEA R36, P2, R233.reuse, R45, 0x2 ;  /* 0x0000002de9247211 */ /* 0x040fe200078410ff */
[----:B------:R-:W1:Y:S03]  /*6c10*/  LDS.128 R8, [R20] ;  /* 0x0000000014087984 */ /* 0x000e660000000c00 */
[----:B------:R-:W-:Y:S01]  /*6c20*/  LEA.HI.X.SX32 R37, R233, R47, 0x2, P2 ;  /* 0x0000002fe9257211 */ /* 0x000fe200010f16ff */
[----:B------:R-:W2:Y:S01]  /*6c30*/  LDS.128 R4, [R16] ;  /* 0x0000000010047984 */ /* 0x000ea20000000c00 */
[C---:B------:R-:W-:Y:S01]  /*6c40*/  ISETP.LT.AND P2, PT, R230.reuse, c[0x0][0x17c], !P0 ;  /* 0x00005f00e6007a0c */ /* 0x040fe20004741270 */
[----:B------:R-:W-:Y:S02]  /*6c50*/  IMAD R230, R230, c[0x0][0x198], RZ ;  /* 0x00006600e6e67a24 */ /* 0x000fe400078e02ff */
[----:B------:R-:W3:Y:S04]  /*6c60*/  LDS.128 R12, [R32] ;  /* 0x00000000200c7984 */ /* 0x000ee80000000c00 */
[----:B------:R-:W4:Y:S04]  /*6c70*/  LDS.128 R24, [R28] ;  /* 0x000000001c187984 */ /* 0x000f280000000c00 */
[----:B------:R-:W5:Y:S04]  /*6c80*/  LDS.128 R20, [R20+0x800] ;  /* 0x0008000014147984 */ /* 0x000f680000000c00 */
[----:B------:R-:W4:Y:S04]  /*6c90*/  LDS.128 R16, [R16+0x800] ;  /* 0x0008000010107984 */ /* 0x000f280000000c00 */
[----:B------:R-:W5:Y:S04]  /*6ca0*/  LDS.128 R32, [R32+0x800] ;  /* 0x0008000020207984 */ /* 0x000f680000000c00 */
[----:B------:R-:W5:Y:S04]  /*6cb0*/  LDS.128 R28, [R28+0x800] ;  /* 0x000800001c1c7984 */ /* 0x000f680000000c00 */
[----:B-1----:R1:W-:Y:S01]  /*6cc0*/  @P1 STG.E [R2.64], R8 ;  /* 0x0000000802001986 */ /* 0x0023e2000c101906 */
[C---:B------:R-:W-:Y:S01]  /*6cd0*/  ISETP.LT.AND P1, PT, R231.reuse, c[0x0][0x17c], !P0 ;  /* 0x00005f00e7007a0c */ /* 0x040fe20004721270 */
[----:B------:R-:W-:-:S02]  /*6ce0*/  IMAD R231, R231, c[0x0][0x198], RZ ;  /* 0x00006600e7e77a24 */ /* 0x000fc400078e02ff */
[----:B--2---:R2:W-:Y:S01]  /*6cf0*/  @P3 STG.E [R36.64], R4 ;  /* 0x0000000424003986 */ /* 0x0045e2000c101906 */
[----:B------:R-:W-:-:S03]  /*6d00*/  LEA R40, P3, R230, R45, 0x2 ;  /* 0x0000002de6287211 */ /* 0x000fc600078610ff */
[----:B---3--:R-:W-:Y:S01]  /*6d10*/  @P4 STG.E [R38.64], R12 ;  /* 0x0000000c26004986 */ /* 0x008fe2000c101906 */
[C---:B------:R-:W-:Y:S01]  /*6d20*/  ISETP.LT.AND P4, PT, R229.reuse, c[0x0][0x17c], !P0 ;  /* 0x00005f00e5007a0c */ /* 0x040fe20004781270 */
[----:B------:R-:W-:Y:S01]  /*6d30*/  IMAD R229, R229, c[0x0][0x198], RZ ;  /* 0x00006600e5e57a24 */ /* 0x000fe200078e02ff */
[----:B------:R-:W-:Y:S02]  /*6d40*/  LEA.HI.X.SX32 R41, R230, R47, 0x2, P3 ;  /* 0x0000002fe6297211 */ /* 0x000fe400018f16ff */
[C---:B-1----:R-:W-:Y:S02]  /*6d50*/  LEA R2, P6, R231.reuse, R45, 0x2 ;  /* 0x0000002de7027211 */ /* 0x042fe400078c10ff */
[C---:B------:R-:W-:Y:S01]  /*6d60*/  ISETP.LT.AND P3, PT, R228.reuse, c[0x0][0x17c], !P0 ;  /* 0x00005f00e4007a0c */ /* 0x040fe20004761270 */
[----:B------:R-:W-:Y:S01]  /*6d70*/  IMAD R228, R228, c[0x0][0x198], RZ ;  /* 0x00006600e4e47a24 */ /* 0x000fe200078e02ff */
[----:B------:R-:W-:-:S04]  /*6d80*/  LEA.HI.X.SX32 R3, R231, R47, 0x2, P6 ;  /* 0x0000002fe7037211 */ /* 0x000fc800030f16ff */
[CC--:B--2---:R-:W-:Y:S01]  /*6d90*/  LEA R36, P5, R228.reuse, R45.reuse, 0x2 ;  /* 0x0000002de4247211 */ /* 0x0c4fe200078a10ff */
[----:B----4-:R1:W-:Y:S01]  /*6da0*/  @P1 STG.E [R2.64], R24 ;  /* 0x0000001802001986 */ /* 0x0103e2000c101906 */
[----:B------:R-:W-:Y:S02]  /*6db0*/  LEA R42, P1, R229, R45, 0x2 ;  /* 0x0000002de52a7211 */ /* 0x000fe400078210ff */
[-C--:B------:R-:W-:Y:S01]  /*6dc0*/  LEA.HI.X.SX32 R37, R228, R47.reuse, 0x2, P5 ;  /* 0x0000002fe4257211 */ /* 0x080fe200028f16ff */
[----:B-----5:R2:W-:Y:S01]  /*6dd0*/  @P2 STG.E [R40.64], R20 ;  /* 0x0000001428002986 */ /* 0x0205e2000c101906 */
[C---:B------:R-:W-:Y:S01]  /*6de0*/  ISETP.LT.AND P2, PT, R227.reuse, c[0x0][0x17c], !P0 ;  /* 0x00005f00e3007a0c */ /* 0x040fe20004741270 */
[----:B------:R-:W-:Y:S01]  /*6df0*/  IMAD R227, R227, c[0x0][0x198], RZ ;  /* 0x00006600e3e37a24 */ /* 0x000fe200078e02ff */
[----:B------:R-:W-:Y:S02]  /*6e00*/  LEA.HI.X.SX32 R43, R229, R47, 0x2, P1 ;  /* 0x0000002fe52b7211 */ /* 0x000fe400008f16ff */
[C---:B------:R-:W-:Y:S01]  /*6e10*/  ISETP.LT.AND P1, PT, R226.reuse, c[0x0][0x17c], !P0 ;  /* 0x00005f00e2007a0c */ /* 0x040fe20004721270 */
[----:B------:R-:W-:Y:S01]  /*6e20*/  IMAD R226, R226, c[0x0][0x198], RZ ;  /* 0x00006600e2e27a24 */ /* 0x000fe200078e02ff */
[----:B------:R-:W-:Y:S01]  /*6e30*/  ISETP.LT.AND P5, PT, R225, c[0x0][0x17c], !P0 ;  /* 0x00005f00e1007a0c */ /* 0x000fe200047a1270 */
[----:B------:R-:W-:Y:S01]  /*6e40*/  @P4 STG.E [R42.64], R16 ;  /* 0x000000102a004986 */ /* 0x000fe2000c101906 */
[-C--:B-1----:R-:W-:Y:S01]  /*6e50*/  LEA R2, P4, R227, R45.reuse, 0x2 ;  /* 0x0000002de3027211 */ /* 0x082fe200078810ff */
[----:B------:R-:W-:Y:S01]  /*6e60*/  IMAD R225, R225, c[0x0][0x198], RZ ;  /* 0x00006600e1e17a24 */ /* 0x000fe200078e02ff */
[----:B------:R-:W-:Y:S01]  /*6e70*/  LEA R38, P6, R226, R45, 0x2 ;  /* 0x0000002de2267211 */ /* 0x000fe200078c10ff */
[----:B------:R1:W-:Y:S01]  /*6e80*/  @P3 STG.E [R36.64], R32 ;  /* 0x0000002024003986 */ /* 0x0003e2000c101906 */
[----:B------:R-:W-:-:S02]  /*6e90*/  LEA.HI.X.SX32 R3, R227, R47, 0x2, P4 ;  /* 0x0000002fe3037211 */ /* 0x000fc400020f16ff */
[----:B------:R-:W-:Y:S02]  /*6ea0*/  LEA.HI.X.SX32 R39, R226, R47, 0x2, P6 ;  /* 0x0000002fe2277211 */ /* 0x000fe400030f16ff */
[C---:B------:R-:W-:Y:S01]  /*6eb0*/  ISETP.LT.AND P4, PT, R224.reuse, c[0x0][0x17c], !P0 ;  /* 0x00005f00e0007a0c */ /* 0x040fe20004781270 */
[----:B------:R3:W-:Y:S01]  /*6ec0*/  @P2 STG.E [R2.64], R28 ;  /* 0x0000001c02002986 */ /* 0x0007e2000c101906 */
[----:B--2---:R-:W-:Y:S01]  /*6ed0*/  LEA R40, P2, R225, R45, 0x2 ;  /* 0x0000002de1287211 */ /* 0x004fe200078410ff */
[----:B------:R-:W-:Y:S01]  /*6ee0*/  IMAD R224, R224, c[0x0][0x198], RZ ;  /* 0x00006600e0e07a24 */ /* 0x000fe200078e02ff */
[----:B------:R-:W-:Y:S01]  /*6ef0*/  ISETP.LT.AND P3, PT, R223, c[0x0][0x17c], !P0 ;  /* 0x00005f00df007a0c */ /* 0x000fe20004761270 */
[----:B------:R2:W-:Y:S01]  /*6f00*/  @P1 STG.E [R38.64], R9 ;  /* 0x0000000926001986 */ /* 0x0005e2000c101906 */
[----:B------:R-:W-:Y:S01]  /*6f10*/  LEA.HI.X.SX32 R41, R225, R47, 0x2, P2 ;  /* 0x0000002fe1297211 */ /* 0x000fe200010f16ff */
[----:B------:R-:W-:Y:S01]  /*6f20*/  IMAD R223, R223, c[0x0][0x198], RZ ;  /* 0x00006600dfdf7a24 */ /* 0x000fe200078e02ff */
[C---:B------:R-:W-:Y:S01]  /*6f30*/  ISETP.LT.AND P2, PT, R222.reuse, c[0x0][0x17c], !P0 ;  /* 0x00005f00de007a0c */ /* 0x040fe20004741270 */
[----:B------:R-:W-:Y:S01]  /*6f40*/  IMAD R222, R222, c[0x0][0x198], RZ ;  /* 0x00006600dede7a24 */ /* 0x000fe200078e02ff */
[-C--:B-1----:R-:W-:Y:S01]  /*6f50*/  LEA R36, P1, R224, R45.reuse, 0x2 ;  /* 0x0000002de0247211 */ /* 0x082fe200078210ff */
[----:B------:R-:W-:Y:S01]  /*6f60*/  @P5 STG.E [R40.64], R5 ;  /* 0x0000000528005986 */ /* 0x000fe2000c101906 */
[----:B---3--:R-:W-:-:S02]  /*6f70*/  LEA R2, P5, R223, R45, 0x2 ;  /* 0x0000002ddf027211 */ /* 0x008fc400078a10ff */
[----:B------:R-:W-:Y:S02]  /*6f80*/  LEA.HI.X.SX32 R37, R224, R47, 0x2, P1 ;  /* 0x0000002fe0257211 */ /* 0x000fe400008f16ff */
[C---:B------:R-:W-:Y:S02]  /*6f90*/  LEA R8, P6, R222.reuse, R45, 0x2 ;  /* 0x0000002dde087211 */ /* 0x040fe400078c10ff */
[C---:B------:R-:W-:Y:S01]  /*6fa0*/  ISETP.LT.AND P1, PT, R221.reuse, c[0x0][0x17c], !P0 ;  /* 0x00005f00dd007a0c */ /* 0x040fe20004721270 */
[----:B------:R-:W-:Y:S01]  /*6fb0*/  IMAD R221, R221, c[0x0][0x198], RZ ;  /* 0x00006600dddd7a24 */ /* 0x000fe200078e02ff */
[-C--:B------:R-:W-:Y:S01]  /*6fc0*/  LEA.HI.X.SX32 R3, R223, R47.reuse, 0x2, P5 ;  /* 0x0000002fdf037211 */ /* 0x080fe200028f16ff */
[----:B------:R-:W-:Y:S01]  /*6fd0*/  @P4 STG.E [R36.64], R13 ;  /* 0x0000000d24004986 */ /* 0x000fe2000c101906 */
[----:B--2---:R-:W-:Y:S02]  /*6fe0*/  LEA.HI.X.SX32 R9, R222, R47, 0x2, P6 ;  /* 0x0000002fde097211 */ /* 0x004fe400030f16ff */
[----:B------:R-:W-:Y:S01]  /*6ff0*/  LEA R38, P5, R221, R45, 0x2 ;  /* 0x0000002ddd267211 */ /* 0x000fe200078a10ff */
[----:B------:R1:W-:Y:S01]  /*7000*/  @P3 STG.E [R2.64], R25 ;  /* 0x0000001902003986 */ /* 0x0003e2000c101906 */
[C---:B------:R-:W-:Y:S01]  /*7010*/  ISETP.LT.AND P4, PT, R220.reuse, c[0x0][0x17c], !P0 ;  /* 0x00005f00dc007a0c */ /* 0x040fe20004781270 */
[----:B------:R-:W-:Y:S01]  /*7020*/  IMAD R220, R220, c[0x0][0x198], RZ ;  /* 0x00006600dcdc7a24 */ /* 0x000fe200078e02ff */
[----:B------:R-:W-:Y:S01]  /*7030*/  ISETP.LT.AND P3, PT, R219, c[0x0][0x17c], !P0 ;  /* 0x00005f00db007a0c */ /* 0x000fe20004761270 */
[----:B------:R2:W-:Y:S01]  /*7040*/  @P2 STG.E [R8.64], R21 ;  /* 0x0000001508002986 */ /* 0x0005e2000c101906 */
[----:B------:R-:W-:Y:S01]  /*7050*/  LEA.HI.X.SX32 R39, R221, R47, 0x2, P5 ;  /* 0x0000002fdd277211 */ /* 0x000fe200028f16ff */
[----:B------:R-:W-:Y:S01]  /*7060*/  IMAD R219, R219, c[0x0][0x198], RZ ;  /* 0x00006600dbdb7a24 */ /* 0x000fe200078e02ff */
[C---:B------:R-:W-:Y:S01]  /*7070*/  ISETP.LT.AND P2, PT, R218.reuse, c[0x0][0x17c], !P0 ;  /* 0x00005f00da007a0c */ /* 0x040fe20004741270 */
[----:B------:R-:W-:Y:S01]  /*7080*/  IMAD R218, R218, c[0x0][0x198], RZ ;  /* 0x00006600dada7a24 */ /* 0x000fe200078e02ff */
[-C--:B------:R-:W-:Y:S01]  /*7090*/  LEA R4, P5, R220, R45.reuse, 0x2 ;  /* 0x0000002ddc047211 */ /* 0x080fe200078a10ff */
[----:B------:R-:W-:Y:S01]  /*70a0*/  @P1 STG.E [R38.64], R17 ;  /* 0x0000001126001986 */ /* 0x000fe2000c101906 */
[----:B-1----:R-:W-:-:S02]  /*70b0*/  LEA R2, P6, R219, R45, 0x2 ;  /* 0x0000002ddb027211 */ /* 0x002fc400078c10ff */
[----:B------:R-:W-:Y:S02]  /*70c0*/  LEA.HI.X.SX32 R5, R220, R47, 0x2, P5 ;  /* 0x0000002fdc057211 */ /* 0x000fe400028f16ff */
[C---:B--2---:R-:W-:Y:S02]  /*70d0*/  LEA R8, P1, R218.reuse, R45, 0x2 ;  /* 0x0000002dda087211 */ /* 0x044fe400078210ff */
[-C--:B------:R-:W-:Y:S01]  /*70e0*/  LEA.HI.X.SX32 R3, R219, R47.reuse, 0x2, P6 ;  /* 0x0000002fdb037211 */ /* 0x080fe200030f16ff */
[----:B------:R1:W-:Y:S01]  /*70f0*/  @P4 STG.E [R4.64], R33 ;  /* 0x0000002104004986 */ /* 0x0003e2000c101906 */
[----:B------:R-:W-:Y:S02]  /*7100*/  LEA.HI.X.SX32 R9, R218, R47, 0x2, P1 ;  /* 0x0000002fda097211 */ /* 0x000fe400008f16ff */
[C---:B------:R-:W-:Y:S01]  /*7110*/  ISETP.LT.AND P5, PT, R217.reuse, c[0x0][0x17c], !P0 ;  /* 0x00005f00d9007a0c */ /* 0x040fe200047a1270 */
[----:B------:R2:W-:Y:S01]  /*7120*/  @P3 STG.E [R2.64], R29 ;  /* 0x0000001d02003986 */ /* 0x0005e2000c101906 */
[----:B------:R-:W-:Y:S01]  /*7130*/  IMAD R217, R217, c[0x0][0x198], RZ ;  /* 0x00006600d9d97a24 */ /* 0x000fe200078e02ff */
[C---:B------:R-:W-:Y:S01]  /*7140*/  ISETP.LT.AND P3, PT, R216.reuse, c[0x0][0x17c], !P0 ;  /* 0x00005f00d8007a0c */ /* 0x040fe20004761270 */
[----:B------:R-:W-:Y:S01]  /*7150*/  IMAD R216, R216, c[0x0][0x198], RZ ;  /* 0x00006600d8d87a24 */ /* 0x000fe200078e02ff */
[----:B------:R3:W-:Y:S01]  /*7160*/  @P2 STG.E [R8.64], R10 ;  /* 0x0000000a08002986 */ /* 0x0007e2000c101906 */
[C---:B------:R-:W-:Y:S01]  /*7170*/  ISETP.LT.AND P2, PT, R215.reuse, c[0x0][0x17c], !P0 ;  /* 0x00005f00d7007a0c */ /* 0x040fe20004741270 */
[----:B------:R-:W-:Y:S01]  /*7180*/  IMAD R215, R215, c[0x0][0x198], RZ ;  /* 0x00006600d7d77a24 */ /* 0x000fe200078e02ff */
[----:B------:R-:W-:-:S02]  /*7190*/  LEA R12, P1, R217, R45, 0x2 ;  /* 0x0000002dd90c7211 */ /* 0x000fc400078210ff */
[C---:B-1----:R-:W-:Y:S02]  /*71a0*/  LEA R4, P4, R216.reuse, R45, 0x2 ;  /* 0x0000002dd8047211 */ /* 0x042fe400078810ff */
[----:B------:R-:W-:Y:S02]  /*71b0*/  LEA.HI.X.SX32 R13, R217, R47, 0x2, P1 ;  /* 0x0000002fd90d7211 */ /* 0x000fe400008f16ff */
[----:B--2---:R-:W-:Y:S02]  /*71c0*/  LEA R2, P6, R215, R45, 0x2 ;  /* 0x0000002dd7027211 */ /* 0x004fe400078c10ff */
[-C--:B------:R-:W-:Y:S01]  /*71d0*/  LEA.HI.X.SX32 R5, R216, R47.reuse, 0x2, P4 ;  /* 0x0000002fd8057211 */ /* 0x080fe200020f16ff */
[----:B------:R-:W-:Y:S01]  /*71e0*/  @P5 STG.E [R12.64], R6 ;  /* 0x000000060c005986 */ /* 0x000fe2000c101906 */
[C---:B------:R-:W-:Y:S01]  /*71f0*/  ISETP.LT.AND P1, PT, R214.reuse, c[0x0][0x17c], !P0 ;  /* 0x00005f00d6007a0c */ /* 0x040fe20004721270 */
[----:B------:R-:W-:Y:S01]  /*7200*/  IMAD R214, R214, c[0x0][0x198], RZ ;  /* 0x00006600d6d67a24 */ /* 0x000fe200078e02ff */
[C---:B------:R-:W-:Y:S01]  /*7210*/  ISETP.LT.AND P4, PT, R213.reuse, c[0x0][0x17c], !P0 ;  /* 0x00005f00d5007a0c */ /* 0x040fe20004781270 */
[----:B------:R-:W-:Y:S01]  /*7220*/  IMAD R213, R213, c[0x0][0x198], RZ ;  /* 0x00006600d5d57a24 */ /* 0x000fe200078e02ff */
[----:B------:R-:W-:Y:S01]  /*7230*/  LEA.HI.X.SX32 R3, R215, R47, 0x2, P6 ;  /* 0x0000002fd7037211 */ /* 0x000fe200030f16ff */
[----:B------:R-:W-:Y:S01]  /*7240*/  @P3 STG.E [R4.64], R14 ;  /* 0x0000000e04003986 */ /* 0x000fe2000c101906 */
[----:B---3--:R-:W-:-:S02]  /*7250*/  LEA R8, P5, R214, R45, 0x2 ;  /* 0x0000002dd6087211 */ /* 0x008fc400078a10ff */
[C---:B------:R-:W-:Y:S01]  /*7260*/  ISETP.LT.AND P3, PT, R212.reuse, c[0x0][0x17c], !P0 ;  /* 0x00005f00d4007a0c */ /* 0x040fe20004761270 */
[----:B------:R1:W-:Y:S01]  /*7270*/  @P2 STG.E [R2.64], R26 ;  /* 0x0000001a02002986 */ /* 0x0003e2000c101906 */
[C---:B------:R-:W-:Y:S01]  /*7280*/  LEA R16, P2, R213.reuse, R45, 0x2 ;  /* 0x0000002dd5107211 */ /* 0x040fe200078410ff */
[----:B------:R-:W-:Y:S01]  /*7290*/  IMAD R212, R212, c[0x0][0x198], RZ ;  /* 0x00006600d4d47a24 */ /* 0x000fe200078e02ff */
[-C--:B------:R-:W-:Y:S02]  /*72a0*/  LEA.HI.X.SX32 R9, R214, R47.reuse, 0x2, P5 ;  /* 0x0000002fd6097211 */ /* 0x080fe400028f16ff */
[----:B------:R-:W-:Y:S02]  /*72b0*/  LEA.HI.X.SX32 R17, R213, R47, 0x2, P2 ;  /* 0x0000002fd5117211 */ /* 0x000fe400010f16ff */
[C---:B------:R-:W-:Y:S01]  /*72c0*/  ISETP.LT.AND P2, PT, R211.reuse, c[0x0][0x17c], !P0 ;  /* 0x00005f00d3007a0c */ /* 0x040fe20004741270 */
[----:B------:R-:W-:Y:S01]  /*72d0*/  IMAD R211, R211, c[0x0][0x198], RZ ;  /* 0x00006600d3d37a24 */ /* 0x000fe200078e02ff */
[----:B------:R-:W-:Y:S01]  /*72e0*/  @P1 STG.E [R8.64], R22 ;  /* 0x0000001608001986 */ /* 0x000fe2000c101906 */
[C---:B------:R-:W-:Y:S01]  /*72f0*/  ISETP.LT.AND P1, PT, R210.reuse, c[0x0][0x17c], !P0 ;  /* 0x00005f00d2007a0c */ /* 0x040fe20004721270 */
[----:B------:R-:W-:-:S02]  /*7300*/  IMAD R210, R210, c[0x0][0x198], RZ ;  /* 0x00006600d2d27a24 */ /* 0x000fc400078e02ff */
[----:B------:R2:W-:Y:S01]  /*7310*/  @P4 STG.E [R16.64], R18 ;  /* 0x0000001210004986 */ /* 0x0005e2000c101906 */
[-C--:B-1----:R-:W-:Y:S01]  /*7320*/  LEA R2, P4, R212, R45.reuse, 0x2 ;  /* 0x0000002dd4027211 */ /* 0x082fe200078810ff */
[----:B------:R-:W-:Y:S01]  /*7330*/  IMAD R14, R204, c[0x0][0x198], RZ ;  /* 0x00006600cc0e7a24 */ /* 0x000fe200078e02ff */
[C---:B------:R-:W-:Y:S02]  /*7340*/  LEA R4, P5, R211.reuse, R45, 0x2 ;  /* 0x0000002dd3047211 */ /* 0x040fe400078a10ff */
[-C--:B------:R-:W-:Y:S02]  /*7350*/  LEA.HI.X.SX32 R3, R212, R47.reuse, 0x2, P4 ;  /* 0x0000002fd4037211 */ /* 0x080fe400020f16ff */
[----:B------:R-:W-:Y:S02]  /*7360*/  LEA.HI.X.SX32 R5, R211, R47, 0x2, P5 ;  /* 0x0000002fd3057211 */ /* 0x000fe400028f16ff */
[----:B------:R-:W-:Y:S01]  /*7370*/  ISETP.LT.AND P4, PT, R209, c[0x0][0x17c], !P0 ;  /* 0x00005f00d1007a0c */ /* 0x000fe20004781270 */
[----:B------:R1:W-:Y:S01]  /*7380*/  @P3 STG.E [R2.64], R34 ;  /* 0x0000002202003986 */ /* 0x0003e2000c101906 */
[-C--:B------:R-:W-:Y:S01]  /*7390*/  LEA R12, P5, R0, R45.reuse, 0x2 ;  /* 0x0000002d000c7211 */ /* 0x080fe200078a10ff */
[----:B--2---:R-:W-:Y:S01]  /*73a0*/  IMAD R16, R203, c[0x0][0x198], RZ ;  /* 0x00006600cb107a24 */ /* 0x004fe200078e02ff */
[----:B------:R-:W-:Y:S01]  /*73b0*/  LEA R8, P6, R210, R45, 0x2 ;  /* 0x0000002dd2087211 */ /* 0x000fe200078c10ff */
[----:B------:R2:W-:Y:S01]  /*73c0*/  @P2 STG.E [R4.64], R30 ;  /* 0x0000001e04002986 */ /* 0x0005e2000c101906 */
[-C--:B------:R-:W-:Y:S01]  /*73d0*/  LEA.HI.X.SX32 R13, R0, R47.reuse, 0x2, P5 ;  /* 0x0000002f000d7211 */ /* 0x080fe200028f16ff */
[----:B------:R-:W-:Y:S01]  /*73e0*/  IMAD R0, R205, c[0x0][0x198], RZ ;  /* 0x00006600cd007a24 */ /* 0x000fe200078e02ff */
[----:B------:R-:W-:-:S02]  /*73f0*/  LEA.HI.X.SX32 R9, R210, R47, 0x2, P6 ;  /* 0x0000002fd2097211 */ /* 0x000fc400030f16ff */
[C---:B------:R-:W-:Y:S01]  /*7400*/  ISETP.LT.AND P5, PT, R208.reuse, c[0x0][0x17c], !P0 ;  /* 0x00005f00d0007a0c */ /* 0x040fe200047a1270 */
[----:B------:R-:W-:Y:S01]  /*7410*/  IMAD R208, R208, c[0x0][0x198], RZ ;  /* 0x00006600d0d07a24 */ /* 0x000fe200078e02ff */
[C---:B------:R-:W-:Y:S01]  /*7420*/  ISETP.LT.AND P3, PT, R206.reuse, c[0x0][0x17c], !P0 ;  /* 0x00005f00ce007a0c */ /* 0x040fe20004761270 */
[----:B------:R3:W-:Y:S01]  /*7430*/  @P1 STG.E [R8.64], R11 ;  /* 0x0000000b08001986 */ /* 0x0007e2000c101906 */
[----:B------:R-:W-:Y:S02]  /*7440*/  IMAD R206, R206, c[0x0][0x198], RZ ;  /* 0x00006600cece7a24 */ /* 0x000fe400078e02ff */
[C---:B-1----:R-:W-:Y:S01]  /*7450*/  LEA R2, P1, R208.reuse, R45, 0x2 ;  /* 0x0000002dd0027211 */ /* 0x042fe200078210ff */
[----:B------:R1:W-:Y:S01]  /*7460*/  @P4 STG.E [R12.64], R7 ;  /* 0x000000070c004986 */ /* 0x0003e2000c101906 */
[C---:B------:R-:W-:Y:S01]  /*7470*/  ISETP.LT.AND P4, PT, R207.reuse, c[0x0][0x17c], !P0 ;  /* 0x00005f00cf007a0c */ /* 0x040fe20004781270 */
[----:B------:R-:W-:Y:S01]  /*7480*/  IMAD R207, R207, c[0x0][0x198], RZ ;  /* 0x00006600cfcf7a24 */ /* 0x000fe200078e02ff */
[----:B------:R-:W-:-:S02]  /*7490*/  LEA.HI.X.SX32 R3, R208, R47, 0x2, P1 ;  /* 0x0000002fd0037211 */ /* 0x000fc400008f16ff */
[-C--:B------:R-:W-:Y:S02]  /*74a0*/  LEA R6, P1, R0, R45.reuse, 0x2 ;  /* 0x0000002d00067211 */ /* 0x080fe400078210ff */
[CC--:B--2---:R-:W-:Y:S01]  /*74b0*/  LEA R4, P6, R207.reuse, R45.reuse, 0x2 ;  /* 0x0000002dcf047211 */ /* 0x0c4fe200078c10ff */
[----:B------:R2:W-:Y:S01]  /*74c0*/  @P5 STG.E [R2.64], R15 ;  /* 0x0000000f02005986 */ /* 0x0005e2000c101906 */
[C---:B---3--:R-:W-:Y:S02]  /*74d0*/  LEA R8, P2, R206.reuse, R45, 0x2 ;  /* 0x0000002dce087211 */ /* 0x048fe400078410ff */
[-C--:B------:R-:W-:Y:S02]  /*74e0*/  LEA.HI.X.SX32 R5, R207, R47.reuse, 0x2, P6 ;  /* 0x0000002fcf057211 */ /* 0x080fe400030f16ff */
[-C--:B------:R-:W-:Y:S02]  /*74f0*/  LEA.HI.X.SX32 R9, R206, R47.reuse, 0x2, P2 ;  /* 0x0000002fce097211 */ /* 0x080fe400010f16ff */
[----:B------:R-:W-:Y:S01]  /*7500*/  ISETP.LT.AND P2, PT, R205, c[0x0][0x17c], !P0 ;  /* 0x00005f00cd007a0c */ /* 0x000fe20004741270 */
[----:B------:R2:W-:Y:S01]  /*7510*/  @P4 STG.E [R4.64], R27 ;  /* 0x0000001b04004986 */ /* 0x0005e2000c101906 */
[----:B-1----:R-:W-:-:S02]  /*7520*/  LEA.HI.X.SX32 R7, R0, R47, 0x2, P1 ;  /* 0x0000002f00077211 */ /* 0x002fc400008f16ff */
[----:B------:R-:W-:Y:S01]  /*7530*/  ISETP.LT.AND P1, PT, R204, c[0x0][0x17c], !P0 ;  /* 0x00005f00cc007a0c */ /* 0x000fe20004721270 */
[----:B------:R2:W-:Y:S01]  /*7540*/  @P3 STG.E [R8.64], R23 ;  /* 0x0000001708003986 */ /* 0x0005e2000c101906 */
[----:B------:R-:W-:Y:S02]  /*7550*/  ISETP.LT.AND P0, PT, R203, c[0x0][0x17c], !P0 ;  /* 0x00005f00cb007a0c */ /* 0x000fe40004701270 */
[----:B------:R-:W-:-:S04]  /*7560*/  LEA R10, P6, R14, R45, 0x2 ;  /* 0x0000002d0e0a7211 */ /* 0x000fc800078c10ff */
[----:B------:R-:W-:Y:S01]  /*7570*/  LEA.HI.X.SX32 R11, R14, R47, 0x2, P6 ;  /* 0x0000002f0e0b7211 */ /* 0x000fe200030f16ff */
[----:B------:R2:W-:Y:S01]  /*7580*/  @P2 STG.E [R6.64], R19 ;  /* 0x0000001306002986 */ /* 0x0005e2000c101906 */
[----:B------:R-:W-:-:S03]  /*7590*/  LEA R12, P6, R16, R45, 0x2 ;  /* 0x0000002d100c7211 */ /* 0x000fc600078c10ff */
[----:B------:R2:W-:Y:S01]  /*75a0*/  @P1 STG.E [R10.64], R35 ;  /* 0x000000230a001986 */ /* 0x0005e2000c101906 */
[----:B------:R-:W-:Y:S01]  /*75b0*/  LEA.HI.X.SX32 R13, R16, R47, 0x2, P6 ;  /* 0x0000002f100d7211 */ /* 0x000fe200030f16ff */
[----:B------:R-:W-:Y:S08]  /*75c0*/  @!P0 EXIT ;  /* 0x000000000000894d */ /* 0x000ff00003800000 */
[----:B------:R-:W-:Y:S01]  /*75d0*/  STG.E [R12.64], R31 ;  /* 0x0000001f0c007986 */ /* 0x000fe2000c101906 */
[----:B------:R-:W-:Y:S05]  /*75e0*/  EXIT ;  /* 0x000000000000794d */ /* 0x000fea0003800000 */
.L_x_3:
[----:B------:R-:W-:-:S00]  /*75f0*/  BRA `(.L_x_3) ;  /* 0xfffffff000007947 */ /* 0x000fc0000383ffff */
[----:B------:R-:W-:-:S00]  /*7600*/  NOP ;  /* 0x0000000000007918 */ /* 0x000fc00000000000 */
[----:B------:R-:W-:-:S00]  /*7610*/  NOP ;  /* 0x0000000000007918 */ /* 0x000fc00000000000 */
[----:B------:R-:W-:-:S00]  /*7620*/  NOP ;  /* 0x0000000000007918 */ /* 0x000fc00000000000 */
[----:B------:R-:W-:-:S00]  /*7630*/  NOP ;  /* 0x0000000000007918 */ /* 0x000fc00000000000 */
[----:B------:R-:W-:-:S00]  /*7640*/  NOP ;  /* 0x0000000000007918 */ /* 0x000fc00000000000 */
[----:B------:R-:W-:-:S00]  /*7650*/  NOP ;  /* 0x0000000000007918 */ /* 0x000fc00000000000 */
[----:B------:R-:W-:-:S00]  /*7660*/  NOP ;  /* 0x0000000000007918 */ /* 0x000fc00000000000 */
[----:B------:R-:W-:-:S00]  /*7670*/  NOP ;  /* 0x0000000000007918 */ /* 0x000fc00000000000 */
.L_x_4:


//--------------------- .nv.shared.matmul_kernel  --------------------------
	.section	.nv.shared.matmul_kernel,"aw",@nobits
	.sectionflags	@""
	.align	16
